//
// Generated by NVIDIA NVVM Compiler
//
// Compiler Build ID: CL-36424714
// Cuda compilation tools, release 13.0, V13.0.88
// Based on NVVM 20.0.0
//

.version 9.0
.target sm_100
.address_size 64

	// .globl	_Z17TraceTable_kernelPjPiiiiiiiiS0_S0_S0_S0_i
.extern .func  (.param .b64 func_retval0) malloc
(
	.param .b64 malloc_param_0
)
;
.extern .func  (.param .b32 func_retval0) vprintf
(
	.param .b64 vprintf_param_0,
	.param .b64 vprintf_param_1
)
;
.extern .func free
(
	.param .b64 free_param_0
)
;
// _ZZ17TraceTable_kernelPjPiiiiiiiiS0_S0_S0_S0_iE6s_in_i has been demoted
// _ZZ17TraceTable_kernelPjPiiiiiiiiS0_S0_S0_S0_iE9s_s0Table has been demoted
.global .align 1 .b8 $str[47] = {121, 97, 110, 103, 49, 50, 51, 32, 105, 115, 32, 98, 105, 103, 103, 101, 114, 32, 116, 104, 97, 110, 32, 109, 97, 120, 108, 101, 110, 103, 116, 104, 32, 105, 110, 32, 116, 104, 114, 101, 97, 100, 37, 100, 32, 10};
.global .align 1 .b8 $str$2[5] = {63, 63, 63, 10};

.visible .entry _Z17TraceTable_kernelPjPiiiiiiiiS0_S0_S0_S0_i(
	.param .u64 .ptr .align 1 _Z17TraceTable_kernelPjPiiiiiiiiS0_S0_S0_S0_i_param_0,
	.param .u64 .ptr .align 1 _Z17TraceTable_kernelPjPiiiiiiiiS0_S0_S0_S0_i_param_1,
	.param .u32 _Z17TraceTable_kernelPjPiiiiiiiiS0_S0_S0_S0_i_param_2,
	.param .u32 _Z17TraceTable_kernelPjPiiiiiiiiS0_S0_S0_S0_i_param_3,
	.param .u32 _Z17TraceTable_kernelPjPiiiiiiiiS0_S0_S0_S0_i_param_4,
	.param .u32 _Z17TraceTable_kernelPjPiiiiiiiiS0_S0_S0_S0_i_param_5,
	.param .u32 _Z17TraceTable_kernelPjPiiiiiiiiS0_S0_S0_S0_i_param_6,
	.param .u32 _Z17TraceTable_kernelPjPiiiiiiiiS0_S0_S0_S0_i_param_7,
	.param .u32 _Z17TraceTable_kernelPjPiiiiiiiiS0_S0_S0_S0_i_param_8,
	.param .u64 .ptr .align 1 _Z17TraceTable_kernelPjPiiiiiiiiS0_S0_S0_S0_i_param_9,
	.param .u64 .ptr .align 1 _Z17TraceTable_kernelPjPiiiiiiiiS0_S0_S0_S0_i_param_10,
	.param .u64 .ptr .align 1 _Z17TraceTable_kernelPjPiiiiiiiiS0_S0_S0_S0_i_param_11,
	.param .u64 .ptr .align 1 _Z17TraceTable_kernelPjPiiiiiiiiS0_S0_S0_S0_i_param_12,
	.param .u32 _Z17TraceTable_kernelPjPiiiiiiiiS0_S0_S0_S0_i_param_13
)
{
	.local .align 8 .b8 	__local_depot0[8];
	.reg .b64 	%SP;
	.reg .b64 	%SPL;
	.reg .pred 	%p<494>;
	.reg .b16 	%rs<9>;
	.reg .b32 	%r<1479>;
	.reg .b64 	%rd<766>;
	// demoted variable
	.shared .align 4 .b8 _ZZ17TraceTable_kernelPjPiiiiiiiiS0_S0_S0_S0_iE6s_in_i[4608];
	// demoted variable
	.shared .align 4 .b8 _ZZ17TraceTable_kernelPjPiiiiiiiiS0_S0_S0_S0_iE9s_s0Table[1024];
	mov.u64 	%SPL, __local_depot0;
	cvta.local.u64 	%SP, %SPL;
	ld.param.u64 	%rd74, [_Z17TraceTable_kernelPjPiiiiiiiiS0_S0_S0_S0_i_param_0];
	ld.param.u32 	%r748, [_Z17TraceTable_kernelPjPiiiiiiiiS0_S0_S0_S0_i_param_2];
	ld.param.u32 	%r749, [_Z17TraceTable_kernelPjPiiiiiiiiS0_S0_S0_S0_i_param_3];
	ld.param.u32 	%r750, [_Z17TraceTable_kernelPjPiiiiiiiiS0_S0_S0_S0_i_param_4];
	ld.param.u32 	%r751, [_Z17TraceTable_kernelPjPiiiiiiiiS0_S0_S0_S0_i_param_5];
	ld.param.u32 	%r752, [_Z17TraceTable_kernelPjPiiiiiiiiS0_S0_S0_S0_i_param_7];
	ld.param.u64 	%rd75, [_Z17TraceTable_kernelPjPiiiiiiiiS0_S0_S0_S0_i_param_10];
	ld.param.u64 	%rd76, [_Z17TraceTable_kernelPjPiiiiiiiiS0_S0_S0_S0_i_param_11];
	ld.param.u64 	%rd77, [_Z17TraceTable_kernelPjPiiiiiiiiS0_S0_S0_S0_i_param_12];
	ld.param.u32 	%r754, [_Z17TraceTable_kernelPjPiiiiiiiiS0_S0_S0_S0_i_param_13];
	cvta.to.global.u64 	%rd1, %rd74;
	cvta.to.global.u64 	%rd2, %rd77;
	cvta.to.global.u64 	%rd3, %rd76;
	cvta.to.global.u64 	%rd4, %rd75;
	add.u64 	%rd78, %SP, 0;
	add.u64 	%rd5, %SPL, 0;
	mov.u32 	%r1, %tid.x;
	mov.u32 	%r755, %ctaid.y;
	mov.u32 	%r756, %nctaid.x;
	mov.u32 	%r757, %ctaid.x;
	mad.lo.s32 	%r2, %r755, %r756, %r757;
	mul.wide.s32 	%rd6, %r754, 4;
	setp.lt.s32 	%p1, %r754, 1;
	add.s32 	%r3, %r754, -1;
	and.b32  	%r4, %r754, 15;
	and.b32  	%r5, %r754, 7;
	{ // callseq 0, 0
	.param .b64 param0;
	st.param.b64 	[param0], %rd6;
	.param .b64 retval0;
	call.uni (retval0), 
	malloc, 
	(
	param0
	);
	ld.param.b64 	%rd79, [retval0];
	} // callseq 0
	@%p1 bra 	$L__BB0_14;
	setp.lt.u32 	%p2, %r3, 15;
	mov.b32 	%r1257, 0;
	@%p2 bra 	$L__BB0_4;
	and.b32  	%r1257, %r754, 2147483632;
	neg.s32 	%r1255, %r1257;
	add.s64 	%rd758, %rd79, 32;
$L__BB0_3:
	.pragma "nounroll";
	mov.b32 	%r759, -1;
	st.u32 	[%rd758+-32], %r759;
	st.u32 	[%rd758+-28], %r759;
	st.u32 	[%rd758+-24], %r759;
	st.u32 	[%rd758+-20], %r759;
	st.u32 	[%rd758+-16], %r759;
	st.u32 	[%rd758+-12], %r759;
	st.u32 	[%rd758+-8], %r759;
	st.u32 	[%rd758+-4], %r759;
	st.u32 	[%rd758], %r759;
	st.u32 	[%rd758+4], %r759;
	st.u32 	[%rd758+8], %r759;
	st.u32 	[%rd758+12], %r759;
	st.u32 	[%rd758+16], %r759;
	st.u32 	[%rd758+20], %r759;
	st.u32 	[%rd758+24], %r759;
	st.u32 	[%rd758+28], %r759;
	add.s32 	%r1255, %r1255, 16;
	add.s64 	%rd758, %rd758, 64;
	setp.ne.s32 	%p3, %r1255, 0;
	@%p3 bra 	$L__BB0_3;
$L__BB0_4:
	setp.eq.s32 	%p4, %r4, 0;
	@%p4 bra 	$L__BB0_14;
	setp.lt.u32 	%p5, %r4, 8;
	@%p5 bra 	$L__BB0_7;
	mul.wide.u32 	%rd80, %r1257, 4;
	add.s64 	%rd81, %rd79, %rd80;
	mov.b32 	%r760, -1;
	st.u32 	[%rd81], %r760;
	st.u32 	[%rd81+4], %r760;
	st.u32 	[%rd81+8], %r760;
	st.u32 	[%rd81+12], %r760;
	st.u32 	[%rd81+16], %r760;
	st.u32 	[%rd81+20], %r760;
	st.u32 	[%rd81+24], %r760;
	st.u32 	[%rd81+28], %r760;
	add.s32 	%r1257, %r1257, 8;
$L__BB0_7:
	setp.eq.s32 	%p6, %r5, 0;
	@%p6 bra 	$L__BB0_14;
	and.b32  	%r13, %r754, 3;
	setp.lt.u32 	%p7, %r5, 4;
	@%p7 bra 	$L__BB0_10;
	mul.wide.u32 	%rd82, %r1257, 4;
	add.s64 	%rd83, %rd79, %rd82;
	mov.b32 	%r761, -1;
	st.u32 	[%rd83], %r761;
	st.u32 	[%rd83+4], %r761;
	st.u32 	[%rd83+8], %r761;
	st.u32 	[%rd83+12], %r761;
	add.s32 	%r1257, %r1257, 4;
$L__BB0_10:
	setp.eq.s32 	%p8, %r13, 0;
	@%p8 bra 	$L__BB0_14;
	mul.wide.u32 	%rd84, %r1257, 4;
	add.s64 	%rd11, %rd79, %rd84;
	mov.b32 	%r762, -1;
	st.u32 	[%rd11], %r762;
	setp.eq.s32 	%p9, %r13, 1;
	@%p9 bra 	$L__BB0_14;
	mov.b32 	%r763, -1;
	st.u32 	[%rd11+4], %r763;
	setp.eq.s32 	%p10, %r13, 2;
	@%p10 bra 	$L__BB0_14;
	mov.b32 	%r764, -1;
	st.u32 	[%rd11+8], %r764;
$L__BB0_14:
	setp.lt.s32 	%p11, %r754, 1;
	{ // callseq 1, 0
	.param .b64 param0;
	st.param.b64 	[param0], %rd6;
	.param .b64 retval0;
	call.uni (retval0), 
	malloc, 
	(
	param0
	);
	ld.param.b64 	%rd85, [retval0];
	} // callseq 1
	@%p11 bra 	$L__BB0_28;
	setp.lt.u32 	%p12, %r3, 15;
	mov.b32 	%r1261, 0;
	@%p12 bra 	$L__BB0_18;
	and.b32  	%r1261, %r754, 2147483632;
	neg.s32 	%r1259, %r1261;
	add.s64 	%rd759, %rd85, 32;
$L__BB0_17:
	.pragma "nounroll";
	mov.b32 	%r766, -1;
	st.u32 	[%rd759+-32], %r766;
	st.u32 	[%rd759+-28], %r766;
	st.u32 	[%rd759+-24], %r766;
	st.u32 	[%rd759+-20], %r766;
	st.u32 	[%rd759+-16], %r766;
	st.u32 	[%rd759+-12], %r766;
	st.u32 	[%rd759+-8], %r766;
	st.u32 	[%rd759+-4], %r766;
	st.u32 	[%rd759], %r766;
	st.u32 	[%rd759+4], %r766;
	st.u32 	[%rd759+8], %r766;
	st.u32 	[%rd759+12], %r766;
	st.u32 	[%rd759+16], %r766;
	st.u32 	[%rd759+20], %r766;
	st.u32 	[%rd759+24], %r766;
	st.u32 	[%rd759+28], %r766;
	add.s32 	%r1259, %r1259, 16;
	add.s64 	%rd759, %rd759, 64;
	setp.ne.s32 	%p13, %r1259, 0;
	@%p13 bra 	$L__BB0_17;
$L__BB0_18:
	setp.eq.s32 	%p14, %r4, 0;
	@%p14 bra 	$L__BB0_28;
	setp.lt.u32 	%p15, %r4, 8;
	@%p15 bra 	$L__BB0_21;
	mul.wide.u32 	%rd86, %r1261, 4;
	add.s64 	%rd87, %rd85, %rd86;
	mov.b32 	%r767, -1;
	st.u32 	[%rd87], %r767;
	st.u32 	[%rd87+4], %r767;
	st.u32 	[%rd87+8], %r767;
	st.u32 	[%rd87+12], %r767;
	st.u32 	[%rd87+16], %r767;
	st.u32 	[%rd87+20], %r767;
	st.u32 	[%rd87+24], %r767;
	st.u32 	[%rd87+28], %r767;
	add.s32 	%r1261, %r1261, 8;
$L__BB0_21:
	setp.eq.s32 	%p16, %r5, 0;
	@%p16 bra 	$L__BB0_28;
	and.b32  	%r23, %r754, 3;
	setp.lt.u32 	%p17, %r5, 4;
	@%p17 bra 	$L__BB0_24;
	mul.wide.u32 	%rd88, %r1261, 4;
	add.s64 	%rd89, %rd85, %rd88;
	mov.b32 	%r768, -1;
	st.u32 	[%rd89], %r768;
	st.u32 	[%rd89+4], %r768;
	st.u32 	[%rd89+8], %r768;
	st.u32 	[%rd89+12], %r768;
	add.s32 	%r1261, %r1261, 4;
$L__BB0_24:
	setp.eq.s32 	%p18, %r23, 0;
	@%p18 bra 	$L__BB0_28;
	mul.wide.u32 	%rd90, %r1261, 4;
	add.s64 	%rd16, %rd85, %rd90;
	mov.b32 	%r769, -1;
	st.u32 	[%rd16], %r769;
	setp.eq.s32 	%p19, %r23, 1;
	@%p19 bra 	$L__BB0_28;
	mov.b32 	%r770, -1;
	st.u32 	[%rd16+4], %r770;
	setp.eq.s32 	%p20, %r23, 2;
	@%p20 bra 	$L__BB0_28;
	mov.b32 	%r771, -1;
	st.u32 	[%rd16+8], %r771;
$L__BB0_28:
	setp.lt.s32 	%p21, %r754, 1;
	{ // callseq 2, 0
	.param .b64 param0;
	st.param.b64 	[param0], %rd6;
	.param .b64 retval0;
	call.uni (retval0), 
	malloc, 
	(
	param0
	);
	ld.param.b64 	%rd91, [retval0];
	} // callseq 2
	@%p21 bra 	$L__BB0_42;
	setp.lt.u32 	%p22, %r3, 15;
	mov.b32 	%r1265, 0;
	@%p22 bra 	$L__BB0_32;
	and.b32  	%r1265, %r754, 2147483632;
	neg.s32 	%r1263, %r1265;
	add.s64 	%rd760, %rd91, 32;
$L__BB0_31:
	.pragma "nounroll";
	mov.b32 	%r773, -1;
	st.u32 	[%rd760+-32], %r773;
	st.u32 	[%rd760+-28], %r773;
	st.u32 	[%rd760+-24], %r773;
	st.u32 	[%rd760+-20], %r773;
	st.u32 	[%rd760+-16], %r773;
	st.u32 	[%rd760+-12], %r773;
	st.u32 	[%rd760+-8], %r773;
	st.u32 	[%rd760+-4], %r773;
	st.u32 	[%rd760], %r773;
	st.u32 	[%rd760+4], %r773;
	st.u32 	[%rd760+8], %r773;
	st.u32 	[%rd760+12], %r773;
	st.u32 	[%rd760+16], %r773;
	st.u32 	[%rd760+20], %r773;
	st.u32 	[%rd760+24], %r773;
	st.u32 	[%rd760+28], %r773;
	add.s32 	%r1263, %r1263, 16;
	add.s64 	%rd760, %rd760, 64;
	setp.ne.s32 	%p23, %r1263, 0;
	@%p23 bra 	$L__BB0_31;
$L__BB0_32:
	setp.eq.s32 	%p24, %r4, 0;
	@%p24 bra 	$L__BB0_42;
	setp.lt.u32 	%p25, %r4, 8;
	@%p25 bra 	$L__BB0_35;
	mul.wide.u32 	%rd92, %r1265, 4;
	add.s64 	%rd93, %rd91, %rd92;
	mov.b32 	%r774, -1;
	st.u32 	[%rd93], %r774;
	st.u32 	[%rd93+4], %r774;
	st.u32 	[%rd93+8], %r774;
	st.u32 	[%rd93+12], %r774;
	st.u32 	[%rd93+16], %r774;
	st.u32 	[%rd93+20], %r774;
	st.u32 	[%rd93+24], %r774;
	st.u32 	[%rd93+28], %r774;
	add.s32 	%r1265, %r1265, 8;
$L__BB0_35:
	setp.eq.s32 	%p26, %r5, 0;
	@%p26 bra 	$L__BB0_42;
	and.b32  	%r33, %r754, 3;
	setp.lt.u32 	%p27, %r5, 4;
	@%p27 bra 	$L__BB0_38;
	mul.wide.u32 	%rd94, %r1265, 4;
	add.s64 	%rd95, %rd91, %rd94;
	mov.b32 	%r775, -1;
	st.u32 	[%rd95], %r775;
	st.u32 	[%rd95+4], %r775;
	st.u32 	[%rd95+8], %r775;
	st.u32 	[%rd95+12], %r775;
	add.s32 	%r1265, %r1265, 4;
$L__BB0_38:
	setp.eq.s32 	%p28, %r33, 0;
	@%p28 bra 	$L__BB0_42;
	mul.wide.u32 	%rd96, %r1265, 4;
	add.s64 	%rd21, %rd91, %rd96;
	mov.b32 	%r776, -1;
	st.u32 	[%rd21], %r776;
	setp.eq.s32 	%p29, %r33, 1;
	@%p29 bra 	$L__BB0_42;
	mov.b32 	%r777, -1;
	st.u32 	[%rd21+4], %r777;
	setp.eq.s32 	%p30, %r33, 2;
	@%p30 bra 	$L__BB0_42;
	mov.b32 	%r778, -1;
	st.u32 	[%rd21+8], %r778;
$L__BB0_42:
	setp.lt.s32 	%p31, %r754, 1;
	{ // callseq 3, 0
	.param .b64 param0;
	st.param.b64 	[param0], %rd6;
	.param .b64 retval0;
	call.uni (retval0), 
	malloc, 
	(
	param0
	);
	ld.param.b64 	%rd97, [retval0];
	} // callseq 3
	@%p31 bra 	$L__BB0_56;
	setp.lt.u32 	%p32, %r3, 15;
	mov.b32 	%r1269, 0;
	@%p32 bra 	$L__BB0_46;
	and.b32  	%r1269, %r754, 2147483632;
	neg.s32 	%r1267, %r1269;
	add.s64 	%rd761, %rd97, 32;
$L__BB0_45:
	.pragma "nounroll";
	mov.b32 	%r780, -1;
	st.u32 	[%rd761+-32], %r780;
	st.u32 	[%rd761+-28], %r780;
	st.u32 	[%rd761+-24], %r780;
	st.u32 	[%rd761+-20], %r780;
	st.u32 	[%rd761+-16], %r780;
	st.u32 	[%rd761+-12], %r780;
	st.u32 	[%rd761+-8], %r780;
	st.u32 	[%rd761+-4], %r780;
	st.u32 	[%rd761], %r780;
	st.u32 	[%rd761+4], %r780;
	st.u32 	[%rd761+8], %r780;
	st.u32 	[%rd761+12], %r780;
	st.u32 	[%rd761+16], %r780;
	st.u32 	[%rd761+20], %r780;
	st.u32 	[%rd761+24], %r780;
	st.u32 	[%rd761+28], %r780;
	add.s32 	%r1267, %r1267, 16;
	add.s64 	%rd761, %rd761, 64;
	setp.ne.s32 	%p33, %r1267, 0;
	@%p33 bra 	$L__BB0_45;
$L__BB0_46:
	setp.eq.s32 	%p34, %r4, 0;
	@%p34 bra 	$L__BB0_56;
	setp.lt.u32 	%p35, %r4, 8;
	@%p35 bra 	$L__BB0_49;
	mul.wide.u32 	%rd98, %r1269, 4;
	add.s64 	%rd99, %rd97, %rd98;
	mov.b32 	%r781, -1;
	st.u32 	[%rd99], %r781;
	st.u32 	[%rd99+4], %r781;
	st.u32 	[%rd99+8], %r781;
	st.u32 	[%rd99+12], %r781;
	st.u32 	[%rd99+16], %r781;
	st.u32 	[%rd99+20], %r781;
	st.u32 	[%rd99+24], %r781;
	st.u32 	[%rd99+28], %r781;
	add.s32 	%r1269, %r1269, 8;
$L__BB0_49:
	setp.eq.s32 	%p36, %r5, 0;
	@%p36 bra 	$L__BB0_56;
	and.b32  	%r43, %r754, 3;
	setp.lt.u32 	%p37, %r5, 4;
	@%p37 bra 	$L__BB0_52;
	mul.wide.u32 	%rd100, %r1269, 4;
	add.s64 	%rd101, %rd97, %rd100;
	mov.b32 	%r782, -1;
	st.u32 	[%rd101], %r782;
	st.u32 	[%rd101+4], %r782;
	st.u32 	[%rd101+8], %r782;
	st.u32 	[%rd101+12], %r782;
	add.s32 	%r1269, %r1269, 4;
$L__BB0_52:
	setp.eq.s32 	%p38, %r43, 0;
	@%p38 bra 	$L__BB0_56;
	mul.wide.u32 	%rd102, %r1269, 4;
	add.s64 	%rd26, %rd97, %rd102;
	mov.b32 	%r783, -1;
	st.u32 	[%rd26], %r783;
	setp.eq.s32 	%p39, %r43, 1;
	@%p39 bra 	$L__BB0_56;
	mov.b32 	%r784, -1;
	st.u32 	[%rd26+4], %r784;
	setp.eq.s32 	%p40, %r43, 2;
	@%p40 bra 	$L__BB0_56;
	mov.b32 	%r785, -1;
	st.u32 	[%rd26+8], %r785;
$L__BB0_56:
	setp.lt.s32 	%p41, %r754, 1;
	{ // callseq 4, 0
	.param .b64 param0;
	st.param.b64 	[param0], %rd6;
	.param .b64 retval0;
	call.uni (retval0), 
	malloc, 
	(
	param0
	);
	ld.param.b64 	%rd103, [retval0];
	} // callseq 4
	@%p41 bra 	$L__BB0_70;
	setp.lt.u32 	%p42, %r3, 15;
	mov.b32 	%r1273, 0;
	@%p42 bra 	$L__BB0_60;
	and.b32  	%r1273, %r754, 2147483632;
	neg.s32 	%r1271, %r1273;
	add.s64 	%rd762, %rd103, 32;
$L__BB0_59:
	.pragma "nounroll";
	mov.b32 	%r787, -1;
	st.u32 	[%rd762+-32], %r787;
	st.u32 	[%rd762+-28], %r787;
	st.u32 	[%rd762+-24], %r787;
	st.u32 	[%rd762+-20], %r787;
	st.u32 	[%rd762+-16], %r787;
	st.u32 	[%rd762+-12], %r787;
	st.u32 	[%rd762+-8], %r787;
	st.u32 	[%rd762+-4], %r787;
	st.u32 	[%rd762], %r787;
	st.u32 	[%rd762+4], %r787;
	st.u32 	[%rd762+8], %r787;
	st.u32 	[%rd762+12], %r787;
	st.u32 	[%rd762+16], %r787;
	st.u32 	[%rd762+20], %r787;
	st.u32 	[%rd762+24], %r787;
	st.u32 	[%rd762+28], %r787;
	add.s32 	%r1271, %r1271, 16;
	add.s64 	%rd762, %rd762, 64;
	setp.ne.s32 	%p43, %r1271, 0;
	@%p43 bra 	$L__BB0_59;
$L__BB0_60:
	setp.eq.s32 	%p44, %r4, 0;
	@%p44 bra 	$L__BB0_70;
	setp.lt.u32 	%p45, %r4, 8;
	@%p45 bra 	$L__BB0_63;
	mul.wide.u32 	%rd104, %r1273, 4;
	add.s64 	%rd105, %rd103, %rd104;
	mov.b32 	%r788, -1;
	st.u32 	[%rd105], %r788;
	st.u32 	[%rd105+4], %r788;
	st.u32 	[%rd105+8], %r788;
	st.u32 	[%rd105+12], %r788;
	st.u32 	[%rd105+16], %r788;
	st.u32 	[%rd105+20], %r788;
	st.u32 	[%rd105+24], %r788;
	st.u32 	[%rd105+28], %r788;
	add.s32 	%r1273, %r1273, 8;
$L__BB0_63:
	setp.eq.s32 	%p46, %r5, 0;
	@%p46 bra 	$L__BB0_70;
	and.b32  	%r53, %r754, 3;
	setp.lt.u32 	%p47, %r5, 4;
	@%p47 bra 	$L__BB0_66;
	mul.wide.u32 	%rd106, %r1273, 4;
	add.s64 	%rd107, %rd103, %rd106;
	mov.b32 	%r789, -1;
	st.u32 	[%rd107], %r789;
	st.u32 	[%rd107+4], %r789;
	st.u32 	[%rd107+8], %r789;
	st.u32 	[%rd107+12], %r789;
	add.s32 	%r1273, %r1273, 4;
$L__BB0_66:
	setp.eq.s32 	%p48, %r53, 0;
	@%p48 bra 	$L__BB0_70;
	mul.wide.u32 	%rd108, %r1273, 4;
	add.s64 	%rd31, %rd103, %rd108;
	mov.b32 	%r790, -1;
	st.u32 	[%rd31], %r790;
	setp.eq.s32 	%p49, %r53, 1;
	@%p49 bra 	$L__BB0_70;
	mov.b32 	%r791, -1;
	st.u32 	[%rd31+4], %r791;
	setp.eq.s32 	%p50, %r53, 2;
	@%p50 bra 	$L__BB0_70;
	mov.b32 	%r792, -1;
	st.u32 	[%rd31+8], %r792;
$L__BB0_70:
	setp.lt.s32 	%p51, %r754, 1;
	{ // callseq 5, 0
	.param .b64 param0;
	st.param.b64 	[param0], %rd6;
	.param .b64 retval0;
	call.uni (retval0), 
	malloc, 
	(
	param0
	);
	ld.param.b64 	%rd109, [retval0];
	} // callseq 5
	@%p51 bra 	$L__BB0_84;
	setp.lt.u32 	%p52, %r3, 15;
	mov.b32 	%r1277, 0;
	@%p52 bra 	$L__BB0_74;
	and.b32  	%r1277, %r754, 2147483632;
	neg.s32 	%r1275, %r1277;
	add.s64 	%rd763, %rd109, 32;
$L__BB0_73:
	.pragma "nounroll";
	mov.b32 	%r795, -1;
	st.u32 	[%rd763+-32], %r795;
	st.u32 	[%rd763+-28], %r795;
	st.u32 	[%rd763+-24], %r795;
	st.u32 	[%rd763+-20], %r795;
	st.u32 	[%rd763+-16], %r795;
	st.u32 	[%rd763+-12], %r795;
	st.u32 	[%rd763+-8], %r795;
	st.u32 	[%rd763+-4], %r795;
	st.u32 	[%rd763], %r795;
	st.u32 	[%rd763+4], %r795;
	st.u32 	[%rd763+8], %r795;
	st.u32 	[%rd763+12], %r795;
	st.u32 	[%rd763+16], %r795;
	st.u32 	[%rd763+20], %r795;
	st.u32 	[%rd763+24], %r795;
	st.u32 	[%rd763+28], %r795;
	add.s32 	%r1275, %r1275, 16;
	add.s64 	%rd763, %rd763, 64;
	setp.ne.s32 	%p53, %r1275, 0;
	@%p53 bra 	$L__BB0_73;
$L__BB0_74:
	setp.eq.s32 	%p54, %r4, 0;
	@%p54 bra 	$L__BB0_84;
	setp.lt.u32 	%p55, %r4, 8;
	@%p55 bra 	$L__BB0_77;
	mul.wide.u32 	%rd110, %r1277, 4;
	add.s64 	%rd111, %rd109, %rd110;
	mov.b32 	%r796, -1;
	st.u32 	[%rd111], %r796;
	st.u32 	[%rd111+4], %r796;
	st.u32 	[%rd111+8], %r796;
	st.u32 	[%rd111+12], %r796;
	st.u32 	[%rd111+16], %r796;
	st.u32 	[%rd111+20], %r796;
	st.u32 	[%rd111+24], %r796;
	st.u32 	[%rd111+28], %r796;
	add.s32 	%r1277, %r1277, 8;
$L__BB0_77:
	setp.eq.s32 	%p56, %r5, 0;
	@%p56 bra 	$L__BB0_84;
	and.b32  	%r63, %r754, 3;
	setp.lt.u32 	%p57, %r5, 4;
	@%p57 bra 	$L__BB0_80;
	mul.wide.u32 	%rd112, %r1277, 4;
	add.s64 	%rd113, %rd109, %rd112;
	mov.b32 	%r797, -1;
	st.u32 	[%rd113], %r797;
	st.u32 	[%rd113+4], %r797;
	st.u32 	[%rd113+8], %r797;
	st.u32 	[%rd113+12], %r797;
	add.s32 	%r1277, %r1277, 4;
$L__BB0_80:
	setp.eq.s32 	%p58, %r63, 0;
	@%p58 bra 	$L__BB0_84;
	mul.wide.u32 	%rd114, %r1277, 4;
	add.s64 	%rd36, %rd109, %rd114;
	mov.b32 	%r798, -1;
	st.u32 	[%rd36], %r798;
	setp.eq.s32 	%p59, %r63, 1;
	@%p59 bra 	$L__BB0_84;
	mov.b32 	%r799, -1;
	st.u32 	[%rd36+4], %r799;
	setp.eq.s32 	%p60, %r63, 2;
	@%p60 bra 	$L__BB0_84;
	mov.b32 	%r800, -1;
	st.u32 	[%rd36+8], %r800;
$L__BB0_84:
	setp.lt.s32 	%p61, %r754, 1;
	{ // callseq 6, 0
	.param .b64 param0;
	st.param.b64 	[param0], %rd6;
	.param .b64 retval0;
	call.uni (retval0), 
	malloc, 
	(
	param0
	);
	ld.param.b64 	%rd115, [retval0];
	} // callseq 6
	@%p61 bra 	$L__BB0_98;
	setp.lt.u32 	%p62, %r3, 15;
	mov.b32 	%r1281, 0;
	@%p62 bra 	$L__BB0_88;
	and.b32  	%r1281, %r754, 2147483632;
	neg.s32 	%r1279, %r1281;
	add.s64 	%rd764, %rd115, 32;
$L__BB0_87:
	.pragma "nounroll";
	mov.b32 	%r803, -1;
	st.u32 	[%rd764+-32], %r803;
	st.u32 	[%rd764+-28], %r803;
	st.u32 	[%rd764+-24], %r803;
	st.u32 	[%rd764+-20], %r803;
	st.u32 	[%rd764+-16], %r803;
	st.u32 	[%rd764+-12], %r803;
	st.u32 	[%rd764+-8], %r803;
	st.u32 	[%rd764+-4], %r803;
	st.u32 	[%rd764], %r803;
	st.u32 	[%rd764+4], %r803;
	st.u32 	[%rd764+8], %r803;
	st.u32 	[%rd764+12], %r803;
	st.u32 	[%rd764+16], %r803;
	st.u32 	[%rd764+20], %r803;
	st.u32 	[%rd764+24], %r803;
	st.u32 	[%rd764+28], %r803;
	add.s32 	%r1279, %r1279, 16;
	add.s64 	%rd764, %rd764, 64;
	setp.ne.s32 	%p63, %r1279, 0;
	@%p63 bra 	$L__BB0_87;
$L__BB0_88:
	setp.eq.s32 	%p64, %r4, 0;
	@%p64 bra 	$L__BB0_98;
	setp.lt.u32 	%p65, %r4, 8;
	@%p65 bra 	$L__BB0_91;
	mul.wide.u32 	%rd116, %r1281, 4;
	add.s64 	%rd117, %rd115, %rd116;
	mov.b32 	%r804, -1;
	st.u32 	[%rd117], %r804;
	st.u32 	[%rd117+4], %r804;
	st.u32 	[%rd117+8], %r804;
	st.u32 	[%rd117+12], %r804;
	st.u32 	[%rd117+16], %r804;
	st.u32 	[%rd117+20], %r804;
	st.u32 	[%rd117+24], %r804;
	st.u32 	[%rd117+28], %r804;
	add.s32 	%r1281, %r1281, 8;
$L__BB0_91:
	setp.eq.s32 	%p66, %r5, 0;
	@%p66 bra 	$L__BB0_98;
	and.b32  	%r73, %r754, 3;
	setp.lt.u32 	%p67, %r5, 4;
	@%p67 bra 	$L__BB0_94;
	mul.wide.u32 	%rd118, %r1281, 4;
	add.s64 	%rd119, %rd115, %rd118;
	mov.b32 	%r805, -1;
	st.u32 	[%rd119], %r805;
	st.u32 	[%rd119+4], %r805;
	st.u32 	[%rd119+8], %r805;
	st.u32 	[%rd119+12], %r805;
	add.s32 	%r1281, %r1281, 4;
$L__BB0_94:
	setp.eq.s32 	%p68, %r73, 0;
	@%p68 bra 	$L__BB0_98;
	mul.wide.u32 	%rd120, %r1281, 4;
	add.s64 	%rd41, %rd115, %rd120;
	mov.b32 	%r806, -1;
	st.u32 	[%rd41], %r806;
	setp.eq.s32 	%p69, %r73, 1;
	@%p69 bra 	$L__BB0_98;
	mov.b32 	%r807, -1;
	st.u32 	[%rd41+4], %r807;
	setp.eq.s32 	%p70, %r73, 2;
	@%p70 bra 	$L__BB0_98;
	mov.b32 	%r808, -1;
	st.u32 	[%rd41+8], %r808;
$L__BB0_98:
	setp.lt.s32 	%p71, %r754, 1;
	{ // callseq 7, 0
	.param .b64 param0;
	st.param.b64 	[param0], %rd6;
	.param .b64 retval0;
	call.uni (retval0), 
	malloc, 
	(
	param0
	);
	ld.param.b64 	%rd121, [retval0];
	} // callseq 7
	@%p71 bra 	$L__BB0_112;
	setp.lt.u32 	%p72, %r3, 15;
	mov.b32 	%r1285, 0;
	@%p72 bra 	$L__BB0_102;
	and.b32  	%r1285, %r754, 2147483632;
	neg.s32 	%r1283, %r1285;
	add.s64 	%rd765, %rd121, 32;
$L__BB0_101:
	.pragma "nounroll";
	mov.b32 	%r811, -1;
	st.u32 	[%rd765+-32], %r811;
	st.u32 	[%rd765+-28], %r811;
	st.u32 	[%rd765+-24], %r811;
	st.u32 	[%rd765+-20], %r811;
	st.u32 	[%rd765+-16], %r811;
	st.u32 	[%rd765+-12], %r811;
	st.u32 	[%rd765+-8], %r811;
	st.u32 	[%rd765+-4], %r811;
	st.u32 	[%rd765], %r811;
	st.u32 	[%rd765+4], %r811;
	st.u32 	[%rd765+8], %r811;
	st.u32 	[%rd765+12], %r811;
	st.u32 	[%rd765+16], %r811;
	st.u32 	[%rd765+20], %r811;
	st.u32 	[%rd765+24], %r811;
	st.u32 	[%rd765+28], %r811;
	add.s32 	%r1283, %r1283, 16;
	add.s64 	%rd765, %rd765, 64;
	setp.ne.s32 	%p73, %r1283, 0;
	@%p73 bra 	$L__BB0_101;
$L__BB0_102:
	setp.eq.s32 	%p74, %r4, 0;
	@%p74 bra 	$L__BB0_112;
	setp.lt.u32 	%p75, %r4, 8;
	@%p75 bra 	$L__BB0_105;
	mul.wide.u32 	%rd122, %r1285, 4;
	add.s64 	%rd123, %rd121, %rd122;
	mov.b32 	%r812, -1;
	st.u32 	[%rd123], %r812;
	st.u32 	[%rd123+4], %r812;
	st.u32 	[%rd123+8], %r812;
	st.u32 	[%rd123+12], %r812;
	st.u32 	[%rd123+16], %r812;
	st.u32 	[%rd123+20], %r812;
	st.u32 	[%rd123+24], %r812;
	st.u32 	[%rd123+28], %r812;
	add.s32 	%r1285, %r1285, 8;
$L__BB0_105:
	setp.eq.s32 	%p76, %r5, 0;
	@%p76 bra 	$L__BB0_112;
	and.b32  	%r83, %r754, 3;
	setp.lt.u32 	%p77, %r5, 4;
	@%p77 bra 	$L__BB0_108;
	mul.wide.u32 	%rd124, %r1285, 4;
	add.s64 	%rd125, %rd121, %rd124;
	mov.b32 	%r813, -1;
	st.u32 	[%rd125], %r813;
	st.u32 	[%rd125+4], %r813;
	st.u32 	[%rd125+8], %r813;
	st.u32 	[%rd125+12], %r813;
	add.s32 	%r1285, %r1285, 4;
$L__BB0_108:
	setp.eq.s32 	%p78, %r83, 0;
	@%p78 bra 	$L__BB0_112;
	mul.wide.u32 	%rd126, %r1285, 4;
	add.s64 	%rd46, %rd121, %rd126;
	mov.b32 	%r814, -1;
	st.u32 	[%rd46], %r814;
	setp.eq.s32 	%p79, %r83, 1;
	@%p79 bra 	$L__BB0_112;
	mov.b32 	%r815, -1;
	st.u32 	[%rd46+4], %r815;
	setp.eq.s32 	%p80, %r83, 2;
	@%p80 bra 	$L__BB0_112;
	mov.b32 	%r816, -1;
	st.u32 	[%rd46+8], %r816;
$L__BB0_112:
	setp.ge.s32 	%p81, %r2, %r752;
	@%p81 bra 	$L__BB0_919;
	ld.param.u64 	%rd756, [_Z17TraceTable_kernelPjPiiiiiiiiS0_S0_S0_S0_i_param_1];
	shl.b32 	%r817, %r2, 10;
	or.b32  	%r818, %r817, %r1;
	cvta.to.global.u64 	%rd127, %rd756;
	mul.wide.s32 	%rd128, %r818, 4;
	add.s64 	%rd47, %rd127, %rd128;
	ld.global.u32 	%r819, [%rd47];
	shl.b32 	%r820, %r1, 2;
	mov.u32 	%r821, _ZZ17TraceTable_kernelPjPiiiiiiiiS0_S0_S0_S0_iE6s_in_i;
	add.s32 	%r86, %r821, %r820;
	st.shared.u32 	[%r86], %r819;
	setp.gt.u32 	%p82, %r1, 639;
	@%p82 bra 	$L__BB0_118;
	ld.global.u32 	%r822, [%rd47+2048];
	st.shared.u32 	[%r86+2048], %r822;
	setp.gt.u32 	%p83, %r1, 127;
	@%p83 bra 	$L__BB0_116;
	ld.global.u32 	%r823, [%rd47+4096];
	st.shared.u32 	[%r86+4096], %r823;
	bra.uni 	$L__BB0_117;
$L__BB0_116:
	setp.gt.u32 	%p84, %r1, 255;
	@%p84 bra 	$L__BB0_118;
$L__BB0_117:
	ld.param.u64 	%rd757, [_Z17TraceTable_kernelPjPiiiiiiiiS0_S0_S0_S0_i_param_9];
	cvta.to.global.u64 	%rd129, %rd757;
	mul.wide.u32 	%rd130, %r1, 4;
	add.s64 	%rd131, %rd129, %rd130;
	ld.global.u32 	%r824, [%rd131];
	mov.u32 	%r826, _ZZ17TraceTable_kernelPjPiiiiiiiiS0_S0_S0_S0_iE9s_s0Table;
	add.s32 	%r827, %r826, %r820;
	st.shared.u32 	[%r827], %r824;
$L__BB0_118:
	ld.param.u32 	%r1254, [_Z17TraceTable_kernelPjPiiiiiiiiS0_S0_S0_S0_i_param_8];
	bar.sync 	0;
	add.s32 	%r828, %r752, -1;
	setp.eq.s32 	%p85, %r2, %r828;
	selp.b32 	%r87, %r1254, 4608, %p85;
	setp.ge.s32 	%p86, %r1, %r748;
	@%p86 bra 	$L__BB0_132;
	mad.lo.s32 	%r829, %r1, -3, %r86;
	ld.shared.u8 	%rs1, [%r829];
	mul.wide.u16 	%r830, %rs1, 4;
	mov.u32 	%r831, _ZZ17TraceTable_kernelPjPiiiiiiiiS0_S0_S0_S0_iE9s_s0Table;
	add.s32 	%r832, %r831, %r830;
	ld.shared.u32 	%r1290, [%r832];
	setp.lt.s32 	%p87, %r1290, 0;
	@%p87 bra 	$L__BB0_132;
	setp.ge.s32 	%p88, %r1290, %r751;
	mov.b32 	%r1289, 0;
	@%p88 bra 	$L__BB0_122;
	st.u32 	[%rd79], %r1290;
	mov.b32 	%r1289, 1;
$L__BB0_122:
	add.s32 	%r1288, %r1, 1;
	setp.ge.s32 	%p89, %r1288, %r87;
	@%p89 bra 	$L__BB0_132;
	mov.b32 	%r835, -1;
	shl.b32 	%r836, %r835, %r750;
	not.b32 	%r91, %r836;
	mov.u64 	%rd140, $str;
$L__BB0_124:
	mov.u32 	%r837, _ZZ17TraceTable_kernelPjPiiiiiiiiS0_S0_S0_S0_iE6s_in_i;
	add.s32 	%r838, %r837, %r1288;
	ld.shared.u8 	%r839, [%r838];
	shl.b32 	%r840, %r1290, 8;
	or.b32  	%r841, %r840, %r839;
	shr.s32 	%r95, %r841, %r750;
	and.b32  	%r842, %r841, %r91;
	mul.wide.s32 	%rd132, %r95, 4;
	add.s64 	%rd133, %rd4, %rd132;
	ld.global.u32 	%r843, [%rd133];
	add.s32 	%r96, %r842, %r843;
	setp.lt.s32 	%p90, %r96, 0;
	setp.ge.s32 	%p91, %r96, %r749;
	or.pred  	%p92, %p90, %p91;
	@%p92 bra 	$L__BB0_132;
	mul.wide.u32 	%rd134, %r96, 4;
	add.s64 	%rd135, %rd3, %rd134;
	ld.global.u32 	%r844, [%rd135];
	setp.ne.s32 	%p93, %r844, %r95;
	@%p93 bra 	$L__BB0_132;
	mul.wide.u32 	%rd136, %r96, 4;
	add.s64 	%rd137, %rd2, %rd136;
	ld.global.u32 	%r1290, [%rd137];
	setp.eq.s32 	%p94, %r1290, -1;
	@%p94 bra 	$L__BB0_132;
	setp.ge.s32 	%p95, %r1290, %r751;
	@%p95 bra 	$L__BB0_129;
	mul.wide.s32 	%rd138, %r1289, 4;
	add.s64 	%rd139, %rd79, %rd138;
	st.u32 	[%rd139], %r1290;
	add.s32 	%r1289, %r1289, 1;
$L__BB0_129:
	setp.le.s32 	%p96, %r1289, %r754;
	@%p96 bra 	$L__BB0_131;
	st.local.u32 	[%rd5], %r1;
	cvta.global.u64 	%rd141, %rd140;
	{ // callseq 8, 0
	.param .b64 param0;
	st.param.b64 	[param0], %rd141;
	.param .b64 param1;
	st.param.b64 	[param1], %rd78;
	.param .b32 retval0;
	call.uni (retval0), 
	vprintf, 
	(
	param0, 
	param1
	);
	ld.param.b32 	%r845, [retval0];
	} // callseq 8
$L__BB0_131:
	add.s32 	%r1288, %r1288, 1;
	setp.ne.s32 	%p97, %r1288, %r87;
	@%p97 bra 	$L__BB0_124;
$L__BB0_132:
	add.s32 	%r847, %r1, 512;
	setp.ge.s32 	%p98, %r847, %r748;
	@%p98 bra 	$L__BB0_146;
	mad.lo.s32 	%r848, %r1, -3, %r86;
	ld.shared.u8 	%rs2, [%r848+512];
	mul.wide.u16 	%r849, %rs2, 4;
	mov.u32 	%r850, _ZZ17TraceTable_kernelPjPiiiiiiiiS0_S0_S0_S0_iE9s_s0Table;
	add.s32 	%r851, %r850, %r849;
	ld.shared.u32 	%r1294, [%r851];
	setp.lt.s32 	%p99, %r1294, 0;
	@%p99 bra 	$L__BB0_146;
	setp.ge.s32 	%p100, %r1294, %r751;
	mov.b32 	%r1293, 0;
	@%p100 bra 	$L__BB0_136;
	st.u32 	[%rd85], %r1294;
	mov.b32 	%r1293, 1;
$L__BB0_136:
	add.s32 	%r1295, %r1, 513;
	setp.ge.s32 	%p101, %r1295, %r87;
	@%p101 bra 	$L__BB0_146;
	mov.b32 	%r854, -1;
	shl.b32 	%r855, %r854, %r750;
	not.b32 	%r104, %r855;
	mov.u64 	%rd151, $str;
	add.u64 	%rd153, %SP, 0;
$L__BB0_138:
	mov.u32 	%r856, _ZZ17TraceTable_kernelPjPiiiiiiiiS0_S0_S0_S0_iE6s_in_i;
	add.s32 	%r857, %r856, %r1295;
	ld.shared.u8 	%r858, [%r857];
	shl.b32 	%r859, %r1294, 8;
	or.b32  	%r860, %r859, %r858;
	shr.s32 	%r108, %r860, %r750;
	and.b32  	%r861, %r860, %r104;
	mul.wide.s32 	%rd143, %r108, 4;
	add.s64 	%rd144, %rd4, %rd143;
	ld.global.u32 	%r862, [%rd144];
	add.s32 	%r109, %r861, %r862;
	setp.lt.s32 	%p102, %r109, 0;
	setp.ge.s32 	%p103, %r109, %r749;
	or.pred  	%p104, %p102, %p103;
	@%p104 bra 	$L__BB0_146;
	mul.wide.u32 	%rd145, %r109, 4;
	add.s64 	%rd146, %rd3, %rd145;
	ld.global.u32 	%r863, [%rd146];
	setp.ne.s32 	%p105, %r863, %r108;
	@%p105 bra 	$L__BB0_146;
	mul.wide.u32 	%rd147, %r109, 4;
	add.s64 	%rd148, %rd2, %rd147;
	ld.global.u32 	%r1294, [%rd148];
	setp.eq.s32 	%p106, %r1294, -1;
	@%p106 bra 	$L__BB0_146;
	setp.ge.s32 	%p107, %r1294, %r751;
	@%p107 bra 	$L__BB0_143;
	mul.wide.s32 	%rd149, %r1293, 4;
	add.s64 	%rd150, %rd85, %rd149;
	st.u32 	[%rd150], %r1294;
	add.s32 	%r1293, %r1293, 1;
$L__BB0_143:
	setp.le.s32 	%p108, %r1293, %r754;
	@%p108 bra 	$L__BB0_145;
	st.local.u32 	[%rd5], %r1;
	cvta.global.u64 	%rd152, %rd151;
	{ // callseq 9, 0
	.param .b64 param0;
	st.param.b64 	[param0], %rd152;
	.param .b64 param1;
	st.param.b64 	[param1], %rd153;
	.param .b32 retval0;
	call.uni (retval0), 
	vprintf, 
	(
	param0, 
	param1
	);
	ld.param.b32 	%r864, [retval0];
	} // callseq 9
$L__BB0_145:
	add.s32 	%r1295, %r1295, 1;
	setp.ne.s32 	%p109, %r1295, %r87;
	@%p109 bra 	$L__BB0_138;
$L__BB0_146:
	or.b32  	%r866, %r1, 1024;
	setp.ge.s32 	%p110, %r866, %r748;
	@%p110 bra 	$L__BB0_160;
	mad.lo.s32 	%r867, %r1, -3, %r86;
	ld.shared.u8 	%rs3, [%r867+1024];
	mul.wide.u16 	%r868, %rs3, 4;
	mov.u32 	%r869, _ZZ17TraceTable_kernelPjPiiiiiiiiS0_S0_S0_S0_iE9s_s0Table;
	add.s32 	%r870, %r869, %r868;
	ld.shared.u32 	%r1299, [%r870];
	setp.lt.s32 	%p111, %r1299, 0;
	@%p111 bra 	$L__BB0_160;
	setp.ge.s32 	%p112, %r1299, %r751;
	mov.b32 	%r1298, 0;
	@%p112 bra 	$L__BB0_150;
	st.u32 	[%rd91], %r1299;
	mov.b32 	%r1298, 1;
$L__BB0_150:
	add.s32 	%r1300, %r1, 1025;
	setp.ge.s32 	%p113, %r1300, %r87;
	@%p113 bra 	$L__BB0_160;
	mov.b32 	%r873, -1;
	shl.b32 	%r874, %r873, %r750;
	not.b32 	%r117, %r874;
	mov.u64 	%rd162, $str;
	add.u64 	%rd164, %SP, 0;
$L__BB0_152:
	mov.u32 	%r875, _ZZ17TraceTable_kernelPjPiiiiiiiiS0_S0_S0_S0_iE6s_in_i;
	add.s32 	%r876, %r875, %r1300;
	ld.shared.u8 	%r877, [%r876];
	shl.b32 	%r878, %r1299, 8;
	or.b32  	%r879, %r878, %r877;
	shr.s32 	%r121, %r879, %r750;
	and.b32  	%r880, %r879, %r117;
	mul.wide.s32 	%rd154, %r121, 4;
	add.s64 	%rd155, %rd4, %rd154;
	ld.global.u32 	%r881, [%rd155];
	add.s32 	%r122, %r880, %r881;
	setp.lt.s32 	%p114, %r122, 0;
	setp.ge.s32 	%p115, %r122, %r749;
	or.pred  	%p116, %p114, %p115;
	@%p116 bra 	$L__BB0_160;
	mul.wide.u32 	%rd156, %r122, 4;
	add.s64 	%rd157, %rd3, %rd156;
	ld.global.u32 	%r882, [%rd157];
	setp.ne.s32 	%p117, %r882, %r121;
	@%p117 bra 	$L__BB0_160;
	mul.wide.u32 	%rd158, %r122, 4;
	add.s64 	%rd159, %rd2, %rd158;
	ld.global.u32 	%r1299, [%rd159];
	setp.eq.s32 	%p118, %r1299, -1;
	@%p118 bra 	$L__BB0_160;
	setp.ge.s32 	%p119, %r1299, %r751;
	@%p119 bra 	$L__BB0_157;
	mul.wide.s32 	%rd160, %r1298, 4;
	add.s64 	%rd161, %rd91, %rd160;
	st.u32 	[%rd161], %r1299;
	add.s32 	%r1298, %r1298, 1;
$L__BB0_157:
	setp.le.s32 	%p120, %r1298, %r754;
	@%p120 bra 	$L__BB0_159;
	st.local.u32 	[%rd5], %r1;
	cvta.global.u64 	%rd163, %rd162;
	{ // callseq 10, 0
	.param .b64 param0;
	st.param.b64 	[param0], %rd163;
	.param .b64 param1;
	st.param.b64 	[param1], %rd164;
	.param .b32 retval0;
	call.uni (retval0), 
	vprintf, 
	(
	param0, 
	param1
	);
	ld.param.b32 	%r883, [retval0];
	} // callseq 10
$L__BB0_159:
	add.s32 	%r1300, %r1300, 1;
	setp.ne.s32 	%p121, %r1300, %r87;
	@%p121 bra 	$L__BB0_152;
$L__BB0_160:
	add.s32 	%r885, %r1, 1536;
	setp.ge.s32 	%p122, %r885, %r748;
	@%p122 bra 	$L__BB0_174;
	mad.lo.s32 	%r886, %r1, -3, %r86;
	ld.shared.u8 	%rs4, [%r886+1536];
	mul.wide.u16 	%r887, %rs4, 4;
	mov.u32 	%r888, _ZZ17TraceTable_kernelPjPiiiiiiiiS0_S0_S0_S0_iE9s_s0Table;
	add.s32 	%r889, %r888, %r887;
	ld.shared.u32 	%r1304, [%r889];
	setp.lt.s32 	%p123, %r1304, 0;
	@%p123 bra 	$L__BB0_174;
	setp.ge.s32 	%p124, %r1304, %r751;
	mov.b32 	%r1303, 0;
	@%p124 bra 	$L__BB0_164;
	st.u32 	[%rd97], %r1304;
	mov.b32 	%r1303, 1;
$L__BB0_164:
	add.s32 	%r1305, %r1, 1537;
	setp.ge.s32 	%p125, %r1305, %r87;
	@%p125 bra 	$L__BB0_174;
	mov.b32 	%r892, -1;
	shl.b32 	%r893, %r892, %r750;
	not.b32 	%r130, %r893;
	mov.u64 	%rd173, $str;
	add.u64 	%rd175, %SP, 0;
$L__BB0_166:
	mov.u32 	%r894, _ZZ17TraceTable_kernelPjPiiiiiiiiS0_S0_S0_S0_iE6s_in_i;
	add.s32 	%r895, %r894, %r1305;
	ld.shared.u8 	%r896, [%r895];
	shl.b32 	%r897, %r1304, 8;
	or.b32  	%r898, %r897, %r896;
	shr.s32 	%r134, %r898, %r750;
	and.b32  	%r899, %r898, %r130;
	mul.wide.s32 	%rd165, %r134, 4;
	add.s64 	%rd166, %rd4, %rd165;
	ld.global.u32 	%r900, [%rd166];
	add.s32 	%r135, %r899, %r900;
	setp.lt.s32 	%p126, %r135, 0;
	setp.ge.s32 	%p127, %r135, %r749;
	or.pred  	%p128, %p126, %p127;
	@%p128 bra 	$L__BB0_174;
	mul.wide.u32 	%rd167, %r135, 4;
	add.s64 	%rd168, %rd3, %rd167;
	ld.global.u32 	%r901, [%rd168];
	setp.ne.s32 	%p129, %r901, %r134;
	@%p129 bra 	$L__BB0_174;
	mul.wide.u32 	%rd169, %r135, 4;
	add.s64 	%rd170, %rd2, %rd169;
	ld.global.u32 	%r1304, [%rd170];
	setp.eq.s32 	%p130, %r1304, -1;
	@%p130 bra 	$L__BB0_174;
	setp.ge.s32 	%p131, %r1304, %r751;
	@%p131 bra 	$L__BB0_171;
	mul.wide.s32 	%rd171, %r1303, 4;
	add.s64 	%rd172, %rd97, %rd171;
	st.u32 	[%rd172], %r1304;
	add.s32 	%r1303, %r1303, 1;
$L__BB0_171:
	setp.le.s32 	%p132, %r1303, %r754;
	@%p132 bra 	$L__BB0_173;
	st.local.u32 	[%rd5], %r1;
	cvta.global.u64 	%rd174, %rd173;
	{ // callseq 11, 0
	.param .b64 param0;
	st.param.b64 	[param0], %rd174;
	.param .b64 param1;
	st.param.b64 	[param1], %rd175;
	.param .b32 retval0;
	call.uni (retval0), 
	vprintf, 
	(
	param0, 
	param1
	);
	ld.param.b32 	%r902, [retval0];
	} // callseq 11
$L__BB0_173:
	add.s32 	%r1305, %r1305, 1;
	setp.ne.s32 	%p133, %r1305, %r87;
	@%p133 bra 	$L__BB0_166;
$L__BB0_174:
	or.b32  	%r904, %r1, 2048;
	setp.ge.s32 	%p134, %r904, %r748;
	@%p134 bra 	$L__BB0_188;
	mad.lo.s32 	%r905, %r1, -3, %r86;
	ld.shared.u8 	%rs5, [%r905+2048];
	mul.wide.u16 	%r906, %rs5, 4;
	mov.u32 	%r907, _ZZ17TraceTable_kernelPjPiiiiiiiiS0_S0_S0_S0_iE9s_s0Table;
	add.s32 	%r908, %r907, %r906;
	ld.shared.u32 	%r1309, [%r908];
	setp.lt.s32 	%p135, %r1309, 0;
	@%p135 bra 	$L__BB0_188;
	setp.ge.s32 	%p136, %r1309, %r751;
	mov.b32 	%r1308, 0;
	@%p136 bra 	$L__BB0_178;
	st.u32 	[%rd103], %r1309;
	mov.b32 	%r1308, 1;
$L__BB0_178:
	add.s32 	%r1310, %r1, 2049;
	setp.ge.s32 	%p137, %r1310, %r87;
	@%p137 bra 	$L__BB0_188;
	mov.b32 	%r911, -1;
	shl.b32 	%r912, %r911, %r750;
	not.b32 	%r143, %r912;
	mov.u64 	%rd184, $str;
	add.u64 	%rd186, %SP, 0;
$L__BB0_180:
	mov.u32 	%r913, _ZZ17TraceTable_kernelPjPiiiiiiiiS0_S0_S0_S0_iE6s_in_i;
	add.s32 	%r914, %r913, %r1310;
	ld.shared.u8 	%r915, [%r914];
	shl.b32 	%r916, %r1309, 8;
	or.b32  	%r917, %r916, %r915;
	shr.s32 	%r147, %r917, %r750;
	and.b32  	%r918, %r917, %r143;
	mul.wide.s32 	%rd176, %r147, 4;
	add.s64 	%rd177, %rd4, %rd176;
	ld.global.u32 	%r919, [%rd177];
	add.s32 	%r148, %r918, %r919;
	setp.lt.s32 	%p138, %r148, 0;
	setp.ge.s32 	%p139, %r148, %r749;
	or.pred  	%p140, %p138, %p139;
	@%p140 bra 	$L__BB0_188;
	mul.wide.u32 	%rd178, %r148, 4;
	add.s64 	%rd179, %rd3, %rd178;
	ld.global.u32 	%r920, [%rd179];
	setp.ne.s32 	%p141, %r920, %r147;
	@%p141 bra 	$L__BB0_188;
	mul.wide.u32 	%rd180, %r148, 4;
	add.s64 	%rd181, %rd2, %rd180;
	ld.global.u32 	%r1309, [%rd181];
	setp.eq.s32 	%p142, %r1309, -1;
	@%p142 bra 	$L__BB0_188;
	setp.ge.s32 	%p143, %r1309, %r751;
	@%p143 bra 	$L__BB0_185;
	mul.wide.s32 	%rd182, %r1308, 4;
	add.s64 	%rd183, %rd103, %rd182;
	st.u32 	[%rd183], %r1309;
	add.s32 	%r1308, %r1308, 1;
$L__BB0_185:
	setp.le.s32 	%p144, %r1308, %r754;
	@%p144 bra 	$L__BB0_187;
	st.local.u32 	[%rd5], %r1;
	cvta.global.u64 	%rd185, %rd184;
	{ // callseq 12, 0
	.param .b64 param0;
	st.param.b64 	[param0], %rd185;
	.param .b64 param1;
	st.param.b64 	[param1], %rd186;
	.param .b32 retval0;
	call.uni (retval0), 
	vprintf, 
	(
	param0, 
	param1
	);
	ld.param.b32 	%r921, [retval0];
	} // callseq 12
$L__BB0_187:
	add.s32 	%r1310, %r1310, 1;
	setp.ne.s32 	%p145, %r1310, %r87;
	@%p145 bra 	$L__BB0_180;
$L__BB0_188:
	add.s32 	%r923, %r1, 2560;
	setp.ge.s32 	%p146, %r923, %r748;
	@%p146 bra 	$L__BB0_202;
	mad.lo.s32 	%r924, %r1, -3, %r86;
	ld.shared.u8 	%rs6, [%r924+2560];
	mul.wide.u16 	%r925, %rs6, 4;
	mov.u32 	%r926, _ZZ17TraceTable_kernelPjPiiiiiiiiS0_S0_S0_S0_iE9s_s0Table;
	add.s32 	%r927, %r926, %r925;
	ld.shared.u32 	%r1314, [%r927];
	setp.lt.s32 	%p147, %r1314, 0;
	@%p147 bra 	$L__BB0_202;
	setp.ge.s32 	%p148, %r1314, %r751;
	mov.b32 	%r1313, 0;
	@%p148 bra 	$L__BB0_192;
	st.u32 	[%rd109], %r1314;
	mov.b32 	%r1313, 1;
$L__BB0_192:
	add.s32 	%r1315, %r1, 2561;
	setp.ge.s32 	%p149, %r1315, %r87;
	@%p149 bra 	$L__BB0_202;
	mov.b32 	%r930, -1;
	shl.b32 	%r931, %r930, %r750;
	not.b32 	%r156, %r931;
	mov.u64 	%rd195, $str;
	add.u64 	%rd197, %SP, 0;
$L__BB0_194:
	mov.u32 	%r932, _ZZ17TraceTable_kernelPjPiiiiiiiiS0_S0_S0_S0_iE6s_in_i;
	add.s32 	%r933, %r932, %r1315;
	ld.shared.u8 	%r934, [%r933];
	shl.b32 	%r935, %r1314, 8;
	or.b32  	%r936, %r935, %r934;
	shr.s32 	%r160, %r936, %r750;
	and.b32  	%r937, %r936, %r156;
	mul.wide.s32 	%rd187, %r160, 4;
	add.s64 	%rd188, %rd4, %rd187;
	ld.global.u32 	%r938, [%rd188];
	add.s32 	%r161, %r937, %r938;
	setp.lt.s32 	%p150, %r161, 0;
	setp.ge.s32 	%p151, %r161, %r749;
	or.pred  	%p152, %p150, %p151;
	@%p152 bra 	$L__BB0_202;
	mul.wide.u32 	%rd189, %r161, 4;
	add.s64 	%rd190, %rd3, %rd189;
	ld.global.u32 	%r939, [%rd190];
	setp.ne.s32 	%p153, %r939, %r160;
	@%p153 bra 	$L__BB0_202;
	mul.wide.u32 	%rd191, %r161, 4;
	add.s64 	%rd192, %rd2, %rd191;
	ld.global.u32 	%r1314, [%rd192];
	setp.eq.s32 	%p154, %r1314, -1;
	@%p154 bra 	$L__BB0_202;
	setp.ge.s32 	%p155, %r1314, %r751;
	@%p155 bra 	$L__BB0_199;
	mul.wide.s32 	%rd193, %r1313, 4;
	add.s64 	%rd194, %rd109, %rd193;
	st.u32 	[%rd194], %r1314;
	add.s32 	%r1313, %r1313, 1;
$L__BB0_199:
	setp.le.s32 	%p156, %r1313, %r754;
	@%p156 bra 	$L__BB0_201;
	st.local.u32 	[%rd5], %r1;
	cvta.global.u64 	%rd196, %rd195;
	{ // callseq 13, 0
	.param .b64 param0;
	st.param.b64 	[param0], %rd196;
	.param .b64 param1;
	st.param.b64 	[param1], %rd197;
	.param .b32 retval0;
	call.uni (retval0), 
	vprintf, 
	(
	param0, 
	param1
	);
	ld.param.b32 	%r940, [retval0];
	} // callseq 13
$L__BB0_201:
	add.s32 	%r1315, %r1315, 1;
	setp.ne.s32 	%p157, %r1315, %r87;
	@%p157 bra 	$L__BB0_194;
$L__BB0_202:
	or.b32  	%r942, %r1, 3072;
	setp.ge.s32 	%p158, %r942, %r748;
	@%p158 bra 	$L__BB0_216;
	mad.lo.s32 	%r943, %r1, -3, %r86;
	ld.shared.u8 	%rs7, [%r943+3072];
	mul.wide.u16 	%r944, %rs7, 4;
	mov.u32 	%r945, _ZZ17TraceTable_kernelPjPiiiiiiiiS0_S0_S0_S0_iE9s_s0Table;
	add.s32 	%r946, %r945, %r944;
	ld.shared.u32 	%r1319, [%r946];
	setp.lt.s32 	%p159, %r1319, 0;
	@%p159 bra 	$L__BB0_216;
	setp.ge.s32 	%p160, %r1319, %r751;
	mov.b32 	%r1318, 0;
	@%p160 bra 	$L__BB0_206;
	st.u32 	[%rd115], %r1319;
	mov.b32 	%r1318, 1;
$L__BB0_206:
	add.s32 	%r1320, %r1, 3073;
	setp.ge.s32 	%p161, %r1320, %r87;
	@%p161 bra 	$L__BB0_216;
	mov.b32 	%r949, -1;
	shl.b32 	%r950, %r949, %r750;
	not.b32 	%r169, %r950;
	mov.u64 	%rd206, $str;
	add.u64 	%rd208, %SP, 0;
$L__BB0_208:
	mov.u32 	%r951, _ZZ17TraceTable_kernelPjPiiiiiiiiS0_S0_S0_S0_iE6s_in_i;
	add.s32 	%r952, %r951, %r1320;
	ld.shared.u8 	%r953, [%r952];
	shl.b32 	%r954, %r1319, 8;
	or.b32  	%r955, %r954, %r953;
	shr.s32 	%r173, %r955, %r750;
	and.b32  	%r956, %r955, %r169;
	mul.wide.s32 	%rd198, %r173, 4;
	add.s64 	%rd199, %rd4, %rd198;
	ld.global.u32 	%r957, [%rd199];
	add.s32 	%r174, %r956, %r957;
	setp.lt.s32 	%p162, %r174, 0;
	setp.ge.s32 	%p163, %r174, %r749;
	or.pred  	%p164, %p162, %p163;
	@%p164 bra 	$L__BB0_216;
	mul.wide.u32 	%rd200, %r174, 4;
	add.s64 	%rd201, %rd3, %rd200;
	ld.global.u32 	%r958, [%rd201];
	setp.ne.s32 	%p165, %r958, %r173;
	@%p165 bra 	$L__BB0_216;
	mul.wide.u32 	%rd202, %r174, 4;
	add.s64 	%rd203, %rd2, %rd202;
	ld.global.u32 	%r1319, [%rd203];
	setp.eq.s32 	%p166, %r1319, -1;
	@%p166 bra 	$L__BB0_216;
	setp.ge.s32 	%p167, %r1319, %r751;
	@%p167 bra 	$L__BB0_213;
	mul.wide.s32 	%rd204, %r1318, 4;
	add.s64 	%rd205, %rd115, %rd204;
	st.u32 	[%rd205], %r1319;
	add.s32 	%r1318, %r1318, 1;
$L__BB0_213:
	setp.le.s32 	%p168, %r1318, %r754;
	@%p168 bra 	$L__BB0_215;
	st.local.u32 	[%rd5], %r1;
	cvta.global.u64 	%rd207, %rd206;
	{ // callseq 14, 0
	.param .b64 param0;
	st.param.b64 	[param0], %rd207;
	.param .b64 param1;
	st.param.b64 	[param1], %rd208;
	.param .b32 retval0;
	call.uni (retval0), 
	vprintf, 
	(
	param0, 
	param1
	);
	ld.param.b32 	%r959, [retval0];
	} // callseq 14
$L__BB0_215:
	add.s32 	%r1320, %r1320, 1;
	setp.ne.s32 	%p169, %r1320, %r87;
	@%p169 bra 	$L__BB0_208;
$L__BB0_216:
	add.s32 	%r961, %r1, 3584;
	setp.ge.s32 	%p170, %r961, %r748;
	@%p170 bra 	$L__BB0_230;
	mad.lo.s32 	%r962, %r1, -3, %r86;
	ld.shared.u8 	%rs8, [%r962+3584];
	mul.wide.u16 	%r963, %rs8, 4;
	mov.u32 	%r964, _ZZ17TraceTable_kernelPjPiiiiiiiiS0_S0_S0_S0_iE9s_s0Table;
	add.s32 	%r965, %r964, %r963;
	ld.shared.u32 	%r1324, [%r965];
	setp.lt.s32 	%p171, %r1324, 0;
	@%p171 bra 	$L__BB0_230;
	setp.ge.s32 	%p172, %r1324, %r751;
	mov.b32 	%r1323, 0;
	@%p172 bra 	$L__BB0_220;
	st.u32 	[%rd121], %r1324;
	mov.b32 	%r1323, 1;
$L__BB0_220:
	add.s32 	%r1325, %r1, 3585;
	setp.ge.s32 	%p173, %r1325, %r87;
	@%p173 bra 	$L__BB0_230;
	mov.b32 	%r968, -1;
	shl.b32 	%r969, %r968, %r750;
	not.b32 	%r182, %r969;
	mov.u64 	%rd217, $str;
	add.u64 	%rd219, %SP, 0;
$L__BB0_222:
	mov.u32 	%r970, _ZZ17TraceTable_kernelPjPiiiiiiiiS0_S0_S0_S0_iE6s_in_i;
	add.s32 	%r971, %r970, %r1325;
	ld.shared.u8 	%r972, [%r971];
	shl.b32 	%r973, %r1324, 8;
	or.b32  	%r974, %r973, %r972;
	shr.s32 	%r186, %r974, %r750;
	and.b32  	%r975, %r974, %r182;
	mul.wide.s32 	%rd209, %r186, 4;
	add.s64 	%rd210, %rd4, %rd209;
	ld.global.u32 	%r976, [%rd210];
	add.s32 	%r187, %r975, %r976;
	setp.lt.s32 	%p174, %r187, 0;
	setp.ge.s32 	%p175, %r187, %r749;
	or.pred  	%p176, %p174, %p175;
	@%p176 bra 	$L__BB0_230;
	mul.wide.u32 	%rd211, %r187, 4;
	add.s64 	%rd212, %rd3, %rd211;
	ld.global.u32 	%r977, [%rd212];
	setp.ne.s32 	%p177, %r977, %r186;
	@%p177 bra 	$L__BB0_230;
	mul.wide.u32 	%rd213, %r187, 4;
	add.s64 	%rd214, %rd2, %rd213;
	ld.global.u32 	%r1324, [%rd214];
	setp.eq.s32 	%p178, %r1324, -1;
	@%p178 bra 	$L__BB0_230;
	setp.ge.s32 	%p179, %r1324, %r751;
	@%p179 bra 	$L__BB0_227;
	mul.wide.s32 	%rd215, %r1323, 4;
	add.s64 	%rd216, %rd121, %rd215;
	st.u32 	[%rd216], %r1324;
	add.s32 	%r1323, %r1323, 1;
$L__BB0_227:
	setp.le.s32 	%p180, %r1323, %r754;
	@%p180 bra 	$L__BB0_229;
	st.local.u32 	[%rd5], %r1;
	cvta.global.u64 	%rd218, %rd217;
	{ // callseq 15, 0
	.param .b64 param0;
	st.param.b64 	[param0], %rd218;
	.param .b64 param1;
	st.param.b64 	[param1], %rd219;
	.param .b32 retval0;
	call.uni (retval0), 
	vprintf, 
	(
	param0, 
	param1
	);
	ld.param.b32 	%r978, [retval0];
	} // callseq 15
$L__BB0_229:
	add.s32 	%r1325, %r1325, 1;
	setp.ne.s32 	%p181, %r1325, %r87;
	@%p181 bra 	$L__BB0_222;
$L__BB0_230:
	setp.lt.s32 	%p182, %r754, 1;
	shl.b32 	%r980, %r2, 10;
	mov.u32 	%r981, %tid.x;
	or.b32  	%r982, %r980, %r981;
	mad.lo.s32 	%r192, %r2, 3072, %r982;
	mul.lo.s32 	%r193, %r754, %r748;
	and.b32  	%r194, %r754, 3;
	add.s32 	%r195, %r194, -1;
	@%p182 bra 	$L__BB0_316;
	mul.lo.s32 	%r196, %r192, %r754;
	setp.lt.u32 	%p183, %r3, 7;
	mov.b32 	%r1341, 0;
	@%p183 bra 	$L__BB0_274;
	and.b32  	%r1341, %r754, 2147483640;
	mov.b32 	%r1327, 0;
	mov.u64 	%rd223, $str$2;
$L__BB0_233:
	.pragma "nounroll";
	add.s32 	%r199, %r1327, %r196;
	setp.lt.u32 	%p184, %r199, %r193;
	mul.wide.u32 	%rd220, %r1327, 4;
	add.s64 	%rd48, %rd79, %rd220;
	@%p184 bra 	$L__BB0_235;
	ld.u32 	%r1328, [%rd48];
	bra.uni 	$L__BB0_236;
$L__BB0_235:
	ld.u32 	%r1328, [%rd48];
	mul.wide.u32 	%rd221, %r199, 4;
	add.s64 	%rd222, %rd1, %rd221;
	st.global.u32 	[%rd222], %r1328;
$L__BB0_236:
	setp.gt.s32 	%p185, %r1328, -2;
	@%p185 bra 	$L__BB0_238;
	cvta.global.u64 	%rd224, %rd223;
	{ // callseq 16, 0
	.param .b64 param0;
	st.param.b64 	[param0], %rd224;
	.param .b64 param1;
	st.param.b64 	[param1], 0;
	.param .b32 retval0;
	call.uni (retval0), 
	vprintf, 
	(
	param0, 
	param1
	);
	ld.param.b32 	%r985, [retval0];
	} // callseq 16
$L__BB0_238:
	add.s32 	%r203, %r199, 1;
	setp.lt.u32 	%p186, %r203, %r193;
	@%p186 bra 	$L__BB0_240;
	ld.u32 	%r1329, [%rd48+4];
	bra.uni 	$L__BB0_241;
$L__BB0_240:
	ld.u32 	%r1329, [%rd48+4];
	mul.wide.u32 	%rd225, %r203, 4;
	add.s64 	%rd226, %rd1, %rd225;
	st.global.u32 	[%rd226], %r1329;
$L__BB0_241:
	setp.gt.s32 	%p187, %r1329, -2;
	@%p187 bra 	$L__BB0_243;
	cvta.global.u64 	%rd228, %rd223;
	{ // callseq 17, 0
	.param .b64 param0;
	st.param.b64 	[param0], %rd228;
	.param .b64 param1;
	st.param.b64 	[param1], 0;
	.param .b32 retval0;
	call.uni (retval0), 
	vprintf, 
	(
	param0, 
	param1
	);
	ld.param.b32 	%r987, [retval0];
	} // callseq 17
$L__BB0_243:
	add.s32 	%r207, %r199, 2;
	setp.lt.u32 	%p188, %r207, %r193;
	@%p188 bra 	$L__BB0_245;
	ld.u32 	%r1330, [%rd48+8];
	bra.uni 	$L__BB0_246;
$L__BB0_245:
	ld.u32 	%r1330, [%rd48+8];
	mul.wide.u32 	%rd229, %r207, 4;
	add.s64 	%rd230, %rd1, %rd229;
	st.global.u32 	[%rd230], %r1330;
$L__BB0_246:
	setp.gt.s32 	%p189, %r1330, -2;
	@%p189 bra 	$L__BB0_248;
	cvta.global.u64 	%rd232, %rd223;
	{ // callseq 18, 0
	.param .b64 param0;
	st.param.b64 	[param0], %rd232;
	.param .b64 param1;
	st.param.b64 	[param1], 0;
	.param .b32 retval0;
	call.uni (retval0), 
	vprintf, 
	(
	param0, 
	param1
	);
	ld.param.b32 	%r989, [retval0];
	} // callseq 18
$L__BB0_248:
	add.s32 	%r211, %r199, 3;
	setp.lt.u32 	%p190, %r211, %r193;
	@%p190 bra 	$L__BB0_250;
	ld.u32 	%r1331, [%rd48+12];
	bra.uni 	$L__BB0_251;
$L__BB0_250:
	ld.u32 	%r1331, [%rd48+12];
	mul.wide.u32 	%rd233, %r211, 4;
	add.s64 	%rd234, %rd1, %rd233;
	st.global.u32 	[%rd234], %r1331;
$L__BB0_251:
	setp.gt.s32 	%p191, %r1331, -2;
	@%p191 bra 	$L__BB0_253;
	cvta.global.u64 	%rd236, %rd223;
	{ // callseq 19, 0
	.param .b64 param0;
	st.param.b64 	[param0], %rd236;
	.param .b64 param1;
	st.param.b64 	[param1], 0;
	.param .b32 retval0;
	call.uni (retval0), 
	vprintf, 
	(
	param0, 
	param1
	);
	ld.param.b32 	%r991, [retval0];
	} // callseq 19
$L__BB0_253:
	add.s32 	%r215, %r199, 4;
	setp.lt.u32 	%p192, %r215, %r193;
	@%p192 bra 	$L__BB0_255;
	ld.u32 	%r1332, [%rd48+16];
	bra.uni 	$L__BB0_256;
$L__BB0_255:
	ld.u32 	%r1332, [%rd48+16];
	mul.wide.u32 	%rd237, %r215, 4;
	add.s64 	%rd238, %rd1, %rd237;
	st.global.u32 	[%rd238], %r1332;
$L__BB0_256:
	setp.gt.s32 	%p193, %r1332, -2;
	@%p193 bra 	$L__BB0_258;
	cvta.global.u64 	%rd240, %rd223;
	{ // callseq 20, 0
	.param .b64 param0;
	st.param.b64 	[param0], %rd240;
	.param .b64 param1;
	st.param.b64 	[param1], 0;
	.param .b32 retval0;
	call.uni (retval0), 
	vprintf, 
	(
	param0, 
	param1
	);
	ld.param.b32 	%r993, [retval0];
	} // callseq 20
$L__BB0_258:
	add.s32 	%r219, %r199, 5;
	setp.lt.u32 	%p194, %r219, %r193;
	@%p194 bra 	$L__BB0_260;
	ld.u32 	%r1333, [%rd48+20];
	bra.uni 	$L__BB0_261;
$L__BB0_260:
	ld.u32 	%r1333, [%rd48+20];
	mul.wide.u32 	%rd241, %r219, 4;
	add.s64 	%rd242, %rd1, %rd241;
	st.global.u32 	[%rd242], %r1333;
$L__BB0_261:
	setp.gt.s32 	%p195, %r1333, -2;
	@%p195 bra 	$L__BB0_263;
	cvta.global.u64 	%rd244, %rd223;
	{ // callseq 21, 0
	.param .b64 param0;
	st.param.b64 	[param0], %rd244;
	.param .b64 param1;
	st.param.b64 	[param1], 0;
	.param .b32 retval0;
	call.uni (retval0), 
	vprintf, 
	(
	param0, 
	param1
	);
	ld.param.b32 	%r995, [retval0];
	} // callseq 21
$L__BB0_263:
	add.s32 	%r223, %r199, 6;
	setp.lt.u32 	%p196, %r223, %r193;
	@%p196 bra 	$L__BB0_265;
	ld.u32 	%r1334, [%rd48+24];
	bra.uni 	$L__BB0_266;
$L__BB0_265:
	ld.u32 	%r1334, [%rd48+24];
	mul.wide.u32 	%rd245, %r223, 4;
	add.s64 	%rd246, %rd1, %rd245;
	st.global.u32 	[%rd246], %r1334;
$L__BB0_266:
	setp.gt.s32 	%p197, %r1334, -2;
	@%p197 bra 	$L__BB0_268;
	cvta.global.u64 	%rd248, %rd223;
	{ // callseq 22, 0
	.param .b64 param0;
	st.param.b64 	[param0], %rd248;
	.param .b64 param1;
	st.param.b64 	[param1], 0;
	.param .b32 retval0;
	call.uni (retval0), 
	vprintf, 
	(
	param0, 
	param1
	);
	ld.param.b32 	%r997, [retval0];
	} // callseq 22
$L__BB0_268:
	add.s32 	%r227, %r199, 7;
	setp.lt.u32 	%p198, %r227, %r193;
	@%p198 bra 	$L__BB0_270;
	ld.u32 	%r1335, [%rd48+28];
	bra.uni 	$L__BB0_271;
$L__BB0_270:
	ld.u32 	%r1335, [%rd48+28];
	mul.wide.u32 	%rd249, %r227, 4;
	add.s64 	%rd250, %rd1, %rd249;
	st.global.u32 	[%rd250], %r1335;
$L__BB0_271:
	setp.gt.s32 	%p199, %r1335, -2;
	@%p199 bra 	$L__BB0_273;
	cvta.global.u64 	%rd252, %rd223;
	{ // callseq 23, 0
	.param .b64 param0;
	st.param.b64 	[param0], %rd252;
	.param .b64 param1;
	st.param.b64 	[param1], 0;
	.param .b32 retval0;
	call.uni (retval0), 
	vprintf, 
	(
	param0, 
	param1
	);
	ld.param.b32 	%r999, [retval0];
	} // callseq 23
$L__BB0_273:
	add.s32 	%r1327, %r1327, 8;
	setp.ne.s32 	%p200, %r1327, %r1341;
	@%p200 bra 	$L__BB0_233;
$L__BB0_274:
	setp.eq.s32 	%p201, %r5, 0;
	@%p201 bra 	$L__BB0_316;
	setp.lt.u32 	%p202, %r5, 4;
	@%p202 bra 	$L__BB0_297;
	add.s32 	%r233, %r1341, %r196;
	setp.lt.u32 	%p203, %r233, %r193;
	mul.wide.u32 	%rd253, %r1341, 4;
	add.s64 	%rd49, %rd79, %rd253;
	@%p203 bra 	$L__BB0_278;
	ld.u32 	%r1337, [%rd49];
	bra.uni 	$L__BB0_279;
$L__BB0_278:
	ld.u32 	%r1337, [%rd49];
	mul.wide.u32 	%rd254, %r233, 4;
	add.s64 	%rd255, %rd1, %rd254;
	st.global.u32 	[%rd255], %r1337;
$L__BB0_279:
	setp.gt.s32 	%p204, %r1337, -2;
	@%p204 bra 	$L__BB0_281;
	mov.u64 	%rd256, $str$2;
	cvta.global.u64 	%rd257, %rd256;
	{ // callseq 24, 0
	.param .b64 param0;
	st.param.b64 	[param0], %rd257;
	.param .b64 param1;
	st.param.b64 	[param1], 0;
	.param .b32 retval0;
	call.uni (retval0), 
	vprintf, 
	(
	param0, 
	param1
	);
	ld.param.b32 	%r1001, [retval0];
	} // callseq 24
$L__BB0_281:
	add.s32 	%r237, %r233, 1;
	setp.lt.u32 	%p205, %r237, %r193;
	@%p205 bra 	$L__BB0_283;
	ld.u32 	%r1338, [%rd49+4];
	bra.uni 	$L__BB0_284;
$L__BB0_283:
	ld.u32 	%r1338, [%rd49+4];
	mul.wide.u32 	%rd258, %r237, 4;
	add.s64 	%rd259, %rd1, %rd258;
	st.global.u32 	[%rd259], %r1338;
$L__BB0_284:
	setp.gt.s32 	%p206, %r1338, -2;
	@%p206 bra 	$L__BB0_286;
	mov.u64 	%rd260, $str$2;
	cvta.global.u64 	%rd261, %rd260;
	{ // callseq 25, 0
	.param .b64 param0;
	st.param.b64 	[param0], %rd261;
	.param .b64 param1;
	st.param.b64 	[param1], 0;
	.param .b32 retval0;
	call.uni (retval0), 
	vprintf, 
	(
	param0, 
	param1
	);
	ld.param.b32 	%r1003, [retval0];
	} // callseq 25
$L__BB0_286:
	add.s32 	%r241, %r233, 2;
	setp.lt.u32 	%p207, %r241, %r193;
	@%p207 bra 	$L__BB0_288;
	ld.u32 	%r1339, [%rd49+8];
	bra.uni 	$L__BB0_289;
$L__BB0_288:
	ld.u32 	%r1339, [%rd49+8];
	mul.wide.u32 	%rd262, %r241, 4;
	add.s64 	%rd263, %rd1, %rd262;
	st.global.u32 	[%rd263], %r1339;
$L__BB0_289:
	setp.gt.s32 	%p208, %r1339, -2;
	@%p208 bra 	$L__BB0_291;
	mov.u64 	%rd264, $str$2;
	cvta.global.u64 	%rd265, %rd264;
	{ // callseq 26, 0
	.param .b64 param0;
	st.param.b64 	[param0], %rd265;
	.param .b64 param1;
	st.param.b64 	[param1], 0;
	.param .b32 retval0;
	call.uni (retval0), 
	vprintf, 
	(
	param0, 
	param1
	);
	ld.param.b32 	%r1005, [retval0];
	} // callseq 26
$L__BB0_291:
	add.s32 	%r245, %r233, 3;
	setp.lt.u32 	%p209, %r245, %r193;
	@%p209 bra 	$L__BB0_293;
	ld.u32 	%r1340, [%rd49+12];
	bra.uni 	$L__BB0_294;
$L__BB0_293:
	ld.u32 	%r1340, [%rd49+12];
	mul.wide.u32 	%rd266, %r245, 4;
	add.s64 	%rd267, %rd1, %rd266;
	st.global.u32 	[%rd267], %r1340;
$L__BB0_294:
	setp.gt.s32 	%p210, %r1340, -2;
	@%p210 bra 	$L__BB0_296;
	mov.u64 	%rd268, $str$2;
	cvta.global.u64 	%rd269, %rd268;
	{ // callseq 27, 0
	.param .b64 param0;
	st.param.b64 	[param0], %rd269;
	.param .b64 param1;
	st.param.b64 	[param1], 0;
	.param .b32 retval0;
	call.uni (retval0), 
	vprintf, 
	(
	param0, 
	param1
	);
	ld.param.b32 	%r1007, [retval0];
	} // callseq 27
$L__BB0_296:
	add.s32 	%r1341, %r1341, 4;
$L__BB0_297:
	setp.eq.s32 	%p211, %r194, 0;
	@%p211 bra 	$L__BB0_316;
	setp.eq.s32 	%p212, %r195, 0;
	@%p212 bra 	$L__BB0_310;
	add.s32 	%r251, %r1341, %r196;
	setp.lt.u32 	%p213, %r251, %r193;
	mul.wide.u32 	%rd270, %r1341, 4;
	add.s64 	%rd50, %rd79, %rd270;
	@%p213 bra 	$L__BB0_301;
	ld.u32 	%r1342, [%rd50];
	bra.uni 	$L__BB0_302;
$L__BB0_301:
	ld.u32 	%r1342, [%rd50];
	mul.wide.u32 	%rd271, %r251, 4;
	add.s64 	%rd272, %rd1, %rd271;
	st.global.u32 	[%rd272], %r1342;
$L__BB0_302:
	setp.gt.s32 	%p214, %r1342, -2;
	@%p214 bra 	$L__BB0_304;
	mov.u64 	%rd273, $str$2;
	cvta.global.u64 	%rd274, %rd273;
	{ // callseq 28, 0
	.param .b64 param0;
	st.param.b64 	[param0], %rd274;
	.param .b64 param1;
	st.param.b64 	[param1], 0;
	.param .b32 retval0;
	call.uni (retval0), 
	vprintf, 
	(
	param0, 
	param1
	);
	ld.param.b32 	%r1009, [retval0];
	} // callseq 28
$L__BB0_304:
	add.s32 	%r255, %r251, 1;
	setp.lt.u32 	%p215, %r255, %r193;
	@%p215 bra 	$L__BB0_306;
	ld.u32 	%r1343, [%rd50+4];
	bra.uni 	$L__BB0_307;
$L__BB0_306:
	ld.u32 	%r1343, [%rd50+4];
	mul.wide.u32 	%rd275, %r255, 4;
	add.s64 	%rd276, %rd1, %rd275;
	st.global.u32 	[%rd276], %r1343;
$L__BB0_307:
	setp.gt.s32 	%p216, %r1343, -2;
	@%p216 bra 	$L__BB0_309;
	mov.u64 	%rd277, $str$2;
	cvta.global.u64 	%rd278, %rd277;
	{ // callseq 29, 0
	.param .b64 param0;
	st.param.b64 	[param0], %rd278;
	.param .b64 param1;
	st.param.b64 	[param1], 0;
	.param .b32 retval0;
	call.uni (retval0), 
	vprintf, 
	(
	param0, 
	param1
	);
	ld.param.b32 	%r1011, [retval0];
	} // callseq 29
$L__BB0_309:
	add.s32 	%r1341, %r1341, 2;
$L__BB0_310:
	and.b32  	%r1013, %r754, 1;
	setp.eq.b32 	%p217, %r1013, 1;
	not.pred 	%p218, %p217;
	@%p218 bra 	$L__BB0_316;
	add.s32 	%r261, %r1341, %r196;
	setp.lt.u32 	%p219, %r261, %r193;
	@%p219 bra 	$L__BB0_313;
	mul.wide.u32 	%rd279, %r1341, 4;
	add.s64 	%rd280, %rd79, %rd279;
	ld.u32 	%r1345, [%rd280];
	bra.uni 	$L__BB0_314;
$L__BB0_313:
	mul.wide.u32 	%rd281, %r1341, 4;
	add.s64 	%rd282, %rd79, %rd281;
	ld.u32 	%r1345, [%rd282];
	mul.wide.u32 	%rd283, %r261, 4;
	add.s64 	%rd284, %rd1, %rd283;
	st.global.u32 	[%rd284], %r1345;
$L__BB0_314:
	setp.gt.s32 	%p220, %r1345, -2;
	@%p220 bra 	$L__BB0_316;
	mov.u64 	%rd285, $str$2;
	cvta.global.u64 	%rd286, %rd285;
	{ // callseq 30, 0
	.param .b64 param0;
	st.param.b64 	[param0], %rd286;
	.param .b64 param1;
	st.param.b64 	[param1], 0;
	.param .b32 retval0;
	call.uni (retval0), 
	vprintf, 
	(
	param0, 
	param1
	);
	ld.param.b32 	%r1014, [retval0];
	} // callseq 30
$L__BB0_316:
	setp.lt.s32 	%p221, %r754, 1;
	{ // callseq 31, 0
	.param .b64 param0;
	st.param.b64 	[param0], %rd79;
	call.uni 
	free, 
	(
	param0
	);
	} // callseq 31
	@%p221 bra 	$L__BB0_402;
	add.s32 	%r1017, %r192, 512;
	mul.lo.s32 	%r265, %r1017, %r754;
	setp.lt.u32 	%p222, %r3, 7;
	mov.b32 	%r1360, 0;
	@%p222 bra 	$L__BB0_360;
	and.b32  	%r1360, %r754, 2147483640;
	mov.b32 	%r1346, 0;
	mov.u64 	%rd290, $str$2;
$L__BB0_319:
	.pragma "nounroll";
	add.s32 	%r268, %r1346, %r265;
	setp.lt.u32 	%p223, %r268, %r193;
	mul.wide.u32 	%rd287, %r1346, 4;
	add.s64 	%rd51, %rd85, %rd287;
	@%p223 bra 	$L__BB0_321;
	ld.u32 	%r1347, [%rd51];
	bra.uni 	$L__BB0_322;
$L__BB0_321:
	ld.u32 	%r1347, [%rd51];
	mul.wide.u32 	%rd288, %r268, 4;
	add.s64 	%rd289, %rd1, %rd288;
	st.global.u32 	[%rd289], %r1347;
$L__BB0_322:
	setp.gt.s32 	%p224, %r1347, -2;
	@%p224 bra 	$L__BB0_324;
	cvta.global.u64 	%rd291, %rd290;
	{ // callseq 32, 0
	.param .b64 param0;
	st.param.b64 	[param0], %rd291;
	.param .b64 param1;
	st.param.b64 	[param1], 0;
	.param .b32 retval0;
	call.uni (retval0), 
	vprintf, 
	(
	param0, 
	param1
	);
	ld.param.b32 	%r1019, [retval0];
	} // callseq 32
$L__BB0_324:
	add.s32 	%r272, %r268, 1;
	setp.lt.u32 	%p225, %r272, %r193;
	@%p225 bra 	$L__BB0_326;
	ld.u32 	%r1348, [%rd51+4];
	bra.uni 	$L__BB0_327;
$L__BB0_326:
	ld.u32 	%r1348, [%rd51+4];
	mul.wide.u32 	%rd292, %r272, 4;
	add.s64 	%rd293, %rd1, %rd292;
	st.global.u32 	[%rd293], %r1348;
$L__BB0_327:
	setp.gt.s32 	%p226, %r1348, -2;
	@%p226 bra 	$L__BB0_329;
	cvta.global.u64 	%rd295, %rd290;
	{ // callseq 33, 0
	.param .b64 param0;
	st.param.b64 	[param0], %rd295;
	.param .b64 param1;
	st.param.b64 	[param1], 0;
	.param .b32 retval0;
	call.uni (retval0), 
	vprintf, 
	(
	param0, 
	param1
	);
	ld.param.b32 	%r1021, [retval0];
	} // callseq 33
$L__BB0_329:
	add.s32 	%r276, %r268, 2;
	setp.lt.u32 	%p227, %r276, %r193;
	@%p227 bra 	$L__BB0_331;
	ld.u32 	%r1349, [%rd51+8];
	bra.uni 	$L__BB0_332;
$L__BB0_331:
	ld.u32 	%r1349, [%rd51+8];
	mul.wide.u32 	%rd296, %r276, 4;
	add.s64 	%rd297, %rd1, %rd296;
	st.global.u32 	[%rd297], %r1349;
$L__BB0_332:
	setp.gt.s32 	%p228, %r1349, -2;
	@%p228 bra 	$L__BB0_334;
	cvta.global.u64 	%rd299, %rd290;
	{ // callseq 34, 0
	.param .b64 param0;
	st.param.b64 	[param0], %rd299;
	.param .b64 param1;
	st.param.b64 	[param1], 0;
	.param .b32 retval0;
	call.uni (retval0), 
	vprintf, 
	(
	param0, 
	param1
	);
	ld.param.b32 	%r1023, [retval0];
	} // callseq 34
$L__BB0_334:
	add.s32 	%r280, %r268, 3;
	setp.lt.u32 	%p229, %r280, %r193;
	@%p229 bra 	$L__BB0_336;
	ld.u32 	%r1350, [%rd51+12];
	bra.uni 	$L__BB0_337;
$L__BB0_336:
	ld.u32 	%r1350, [%rd51+12];
	mul.wide.u32 	%rd300, %r280, 4;
	add.s64 	%rd301, %rd1, %rd300;
	st.global.u32 	[%rd301], %r1350;
$L__BB0_337:
	setp.gt.s32 	%p230, %r1350, -2;
	@%p230 bra 	$L__BB0_339;
	cvta.global.u64 	%rd303, %rd290;
	{ // callseq 35, 0
	.param .b64 param0;
	st.param.b64 	[param0], %rd303;
	.param .b64 param1;
	st.param.b64 	[param1], 0;
	.param .b32 retval0;
	call.uni (retval0), 
	vprintf, 
	(
	param0, 
	param1
	);
	ld.param.b32 	%r1025, [retval0];
	} // callseq 35
$L__BB0_339:
	add.s32 	%r284, %r268, 4;
	setp.lt.u32 	%p231, %r284, %r193;
	@%p231 bra 	$L__BB0_341;
	ld.u32 	%r1351, [%rd51+16];
	bra.uni 	$L__BB0_342;
$L__BB0_341:
	ld.u32 	%r1351, [%rd51+16];
	mul.wide.u32 	%rd304, %r284, 4;
	add.s64 	%rd305, %rd1, %rd304;
	st.global.u32 	[%rd305], %r1351;
$L__BB0_342:
	setp.gt.s32 	%p232, %r1351, -2;
	@%p232 bra 	$L__BB0_344;
	cvta.global.u64 	%rd307, %rd290;
	{ // callseq 36, 0
	.param .b64 param0;
	st.param.b64 	[param0], %rd307;
	.param .b64 param1;
	st.param.b64 	[param1], 0;
	.param .b32 retval0;
	call.uni (retval0), 
	vprintf, 
	(
	param0, 
	param1
	);
	ld.param.b32 	%r1027, [retval0];
	} // callseq 36
$L__BB0_344:
	add.s32 	%r288, %r268, 5;
	setp.lt.u32 	%p233, %r288, %r193;
	@%p233 bra 	$L__BB0_346;
	ld.u32 	%r1352, [%rd51+20];
	bra.uni 	$L__BB0_347;
$L__BB0_346:
	ld.u32 	%r1352, [%rd51+20];
	mul.wide.u32 	%rd308, %r288, 4;
	add.s64 	%rd309, %rd1, %rd308;
	st.global.u32 	[%rd309], %r1352;
$L__BB0_347:
	setp.gt.s32 	%p234, %r1352, -2;
	@%p234 bra 	$L__BB0_349;
	cvta.global.u64 	%rd311, %rd290;
	{ // callseq 37, 0
	.param .b64 param0;
	st.param.b64 	[param0], %rd311;
	.param .b64 param1;
	st.param.b64 	[param1], 0;
	.param .b32 retval0;
	call.uni (retval0), 
	vprintf, 
	(
	param0, 
	param1
	);
	ld.param.b32 	%r1029, [retval0];
	} // callseq 37
$L__BB0_349:
	add.s32 	%r292, %r268, 6;
	setp.lt.u32 	%p235, %r292, %r193;
	@%p235 bra 	$L__BB0_351;
	ld.u32 	%r1353, [%rd51+24];
	bra.uni 	$L__BB0_352;
$L__BB0_351:
	ld.u32 	%r1353, [%rd51+24];
	mul.wide.u32 	%rd312, %r292, 4;
	add.s64 	%rd313, %rd1, %rd312;
	st.global.u32 	[%rd313], %r1353;
$L__BB0_352:
	setp.gt.s32 	%p236, %r1353, -2;
	@%p236 bra 	$L__BB0_354;
	cvta.global.u64 	%rd315, %rd290;
	{ // callseq 38, 0
	.param .b64 param0;
	st.param.b64 	[param0], %rd315;
	.param .b64 param1;
	st.param.b64 	[param1], 0;
	.param .b32 retval0;
	call.uni (retval0), 
	vprintf, 
	(
	param0, 
	param1
	);
	ld.param.b32 	%r1031, [retval0];
	} // callseq 38
$L__BB0_354:
	add.s32 	%r296, %r268, 7;
	setp.lt.u32 	%p237, %r296, %r193;
	@%p237 bra 	$L__BB0_356;
	ld.u32 	%r1354, [%rd51+28];
	bra.uni 	$L__BB0_357;
$L__BB0_356:
	ld.u32 	%r1354, [%rd51+28];
	mul.wide.u32 	%rd316, %r296, 4;
	add.s64 	%rd317, %rd1, %rd316;
	st.global.u32 	[%rd317], %r1354;
$L__BB0_357:
	setp.gt.s32 	%p238, %r1354, -2;
	@%p238 bra 	$L__BB0_359;
	cvta.global.u64 	%rd319, %rd290;
	{ // callseq 39, 0
	.param .b64 param0;
	st.param.b64 	[param0], %rd319;
	.param .b64 param1;
	st.param.b64 	[param1], 0;
	.param .b32 retval0;
	call.uni (retval0), 
	vprintf, 
	(
	param0, 
	param1
	);
	ld.param.b32 	%r1033, [retval0];
	} // callseq 39
$L__BB0_359:
	add.s32 	%r1346, %r1346, 8;
	setp.ne.s32 	%p239, %r1346, %r1360;
	@%p239 bra 	$L__BB0_319;
$L__BB0_360:
	setp.eq.s32 	%p240, %r5, 0;
	@%p240 bra 	$L__BB0_402;
	setp.lt.u32 	%p241, %r5, 4;
	@%p241 bra 	$L__BB0_383;
	add.s32 	%r302, %r1360, %r265;
	setp.lt.u32 	%p242, %r302, %r193;
	mul.wide.u32 	%rd320, %r1360, 4;
	add.s64 	%rd52, %rd85, %rd320;
	@%p242 bra 	$L__BB0_364;
	ld.u32 	%r1356, [%rd52];
	bra.uni 	$L__BB0_365;
$L__BB0_364:
	ld.u32 	%r1356, [%rd52];
	mul.wide.u32 	%rd321, %r302, 4;
	add.s64 	%rd322, %rd1, %rd321;
	st.global.u32 	[%rd322], %r1356;
$L__BB0_365:
	setp.gt.s32 	%p243, %r1356, -2;
	@%p243 bra 	$L__BB0_367;
	mov.u64 	%rd323, $str$2;
	cvta.global.u64 	%rd324, %rd323;
	{ // callseq 40, 0
	.param .b64 param0;
	st.param.b64 	[param0], %rd324;
	.param .b64 param1;
	st.param.b64 	[param1], 0;
	.param .b32 retval0;
	call.uni (retval0), 
	vprintf, 
	(
	param0, 
	param1
	);
	ld.param.b32 	%r1035, [retval0];
	} // callseq 40
$L__BB0_367:
	add.s32 	%r306, %r302, 1;
	setp.lt.u32 	%p244, %r306, %r193;
	@%p244 bra 	$L__BB0_369;
	ld.u32 	%r1357, [%rd52+4];
	bra.uni 	$L__BB0_370;
$L__BB0_369:
	ld.u32 	%r1357, [%rd52+4];
	mul.wide.u32 	%rd325, %r306, 4;
	add.s64 	%rd326, %rd1, %rd325;
	st.global.u32 	[%rd326], %r1357;
$L__BB0_370:
	setp.gt.s32 	%p245, %r1357, -2;
	@%p245 bra 	$L__BB0_372;
	mov.u64 	%rd327, $str$2;
	cvta.global.u64 	%rd328, %rd327;
	{ // callseq 41, 0
	.param .b64 param0;
	st.param.b64 	[param0], %rd328;
	.param .b64 param1;
	st.param.b64 	[param1], 0;
	.param .b32 retval0;
	call.uni (retval0), 
	vprintf, 
	(
	param0, 
	param1
	);
	ld.param.b32 	%r1037, [retval0];
	} // callseq 41
$L__BB0_372:
	add.s32 	%r310, %r302, 2;
	setp.lt.u32 	%p246, %r310, %r193;
	@%p246 bra 	$L__BB0_374;
	ld.u32 	%r1358, [%rd52+8];
	bra.uni 	$L__BB0_375;
$L__BB0_374:
	ld.u32 	%r1358, [%rd52+8];
	mul.wide.u32 	%rd329, %r310, 4;
	add.s64 	%rd330, %rd1, %rd329;
	st.global.u32 	[%rd330], %r1358;
$L__BB0_375:
	setp.gt.s32 	%p247, %r1358, -2;
	@%p247 bra 	$L__BB0_377;
	mov.u64 	%rd331, $str$2;
	cvta.global.u64 	%rd332, %rd331;
	{ // callseq 42, 0
	.param .b64 param0;
	st.param.b64 	[param0], %rd332;
	.param .b64 param1;
	st.param.b64 	[param1], 0;
	.param .b32 retval0;
	call.uni (retval0), 
	vprintf, 
	(
	param0, 
	param1
	);
	ld.param.b32 	%r1039, [retval0];
	} // callseq 42
$L__BB0_377:
	add.s32 	%r314, %r302, 3;
	setp.lt.u32 	%p248, %r314, %r193;
	@%p248 bra 	$L__BB0_379;
	ld.u32 	%r1359, [%rd52+12];
	bra.uni 	$L__BB0_380;
$L__BB0_379:
	ld.u32 	%r1359, [%rd52+12];
	mul.wide.u32 	%rd333, %r314, 4;
	add.s64 	%rd334, %rd1, %rd333;
	st.global.u32 	[%rd334], %r1359;
$L__BB0_380:
	setp.gt.s32 	%p249, %r1359, -2;
	@%p249 bra 	$L__BB0_382;
	mov.u64 	%rd335, $str$2;
	cvta.global.u64 	%rd336, %rd335;
	{ // callseq 43, 0
	.param .b64 param0;
	st.param.b64 	[param0], %rd336;
	.param .b64 param1;
	st.param.b64 	[param1], 0;
	.param .b32 retval0;
	call.uni (retval0), 
	vprintf, 
	(
	param0, 
	param1
	);
	ld.param.b32 	%r1041, [retval0];
	} // callseq 43
$L__BB0_382:
	add.s32 	%r1360, %r1360, 4;
$L__BB0_383:
	setp.eq.s32 	%p250, %r194, 0;
	@%p250 bra 	$L__BB0_402;
	setp.eq.s32 	%p251, %r195, 0;
	@%p251 bra 	$L__BB0_396;
	add.s32 	%r320, %r1360, %r265;
	setp.lt.u32 	%p252, %r320, %r193;
	mul.wide.u32 	%rd337, %r1360, 4;
	add.s64 	%rd53, %rd85, %rd337;
	@%p252 bra 	$L__BB0_387;
	ld.u32 	%r1361, [%rd53];
	bra.uni 	$L__BB0_388;
$L__BB0_387:
	ld.u32 	%r1361, [%rd53];
	mul.wide.u32 	%rd338, %r320, 4;
	add.s64 	%rd339, %rd1, %rd338;
	st.global.u32 	[%rd339], %r1361;
$L__BB0_388:
	setp.gt.s32 	%p253, %r1361, -2;
	@%p253 bra 	$L__BB0_390;
	mov.u64 	%rd340, $str$2;
	cvta.global.u64 	%rd341, %rd340;
	{ // callseq 44, 0
	.param .b64 param0;
	st.param.b64 	[param0], %rd341;
	.param .b64 param1;
	st.param.b64 	[param1], 0;
	.param .b32 retval0;
	call.uni (retval0), 
	vprintf, 
	(
	param0, 
	param1
	);
	ld.param.b32 	%r1043, [retval0];
	} // callseq 44
$L__BB0_390:
	add.s32 	%r324, %r320, 1;
	setp.lt.u32 	%p254, %r324, %r193;
	@%p254 bra 	$L__BB0_392;
	ld.u32 	%r1362, [%rd53+4];
	bra.uni 	$L__BB0_393;
$L__BB0_392:
	ld.u32 	%r1362, [%rd53+4];
	mul.wide.u32 	%rd342, %r324, 4;
	add.s64 	%rd343, %rd1, %rd342;
	st.global.u32 	[%rd343], %r1362;
$L__BB0_393:
	setp.gt.s32 	%p255, %r1362, -2;
	@%p255 bra 	$L__BB0_395;
	mov.u64 	%rd344, $str$2;
	cvta.global.u64 	%rd345, %rd344;
	{ // callseq 45, 0
	.param .b64 param0;
	st.param.b64 	[param0], %rd345;
	.param .b64 param1;
	st.param.b64 	[param1], 0;
	.param .b32 retval0;
	call.uni (retval0), 
	vprintf, 
	(
	param0, 
	param1
	);
	ld.param.b32 	%r1045, [retval0];
	} // callseq 45
$L__BB0_395:
	add.s32 	%r1360, %r1360, 2;
$L__BB0_396:
	and.b32  	%r1047, %r754, 1;
	setp.eq.b32 	%p256, %r1047, 1;
	not.pred 	%p257, %p256;
	@%p257 bra 	$L__BB0_402;
	add.s32 	%r330, %r1360, %r265;
	setp.lt.u32 	%p258, %r330, %r193;
	@%p258 bra 	$L__BB0_399;
	mul.wide.u32 	%rd346, %r1360, 4;
	add.s64 	%rd347, %rd85, %rd346;
	ld.u32 	%r1364, [%rd347];
	bra.uni 	$L__BB0_400;
$L__BB0_399:
	mul.wide.u32 	%rd348, %r1360, 4;
	add.s64 	%rd349, %rd85, %rd348;
	ld.u32 	%r1364, [%rd349];
	mul.wide.u32 	%rd350, %r330, 4;
	add.s64 	%rd351, %rd1, %rd350;
	st.global.u32 	[%rd351], %r1364;
$L__BB0_400:
	setp.gt.s32 	%p259, %r1364, -2;
	@%p259 bra 	$L__BB0_402;
	mov.u64 	%rd352, $str$2;
	cvta.global.u64 	%rd353, %rd352;
	{ // callseq 46, 0
	.param .b64 param0;
	st.param.b64 	[param0], %rd353;
	.param .b64 param1;
	st.param.b64 	[param1], 0;
	.param .b32 retval0;
	call.uni (retval0), 
	vprintf, 
	(
	param0, 
	param1
	);
	ld.param.b32 	%r1048, [retval0];
	} // callseq 46
$L__BB0_402:
	setp.lt.s32 	%p260, %r754, 1;
	{ // callseq 47, 0
	.param .b64 param0;
	st.param.b64 	[param0], %rd85;
	call.uni 
	free, 
	(
	param0
	);
	} // callseq 47
	@%p260 bra 	$L__BB0_488;
	add.s32 	%r1051, %r192, 1024;
	mul.lo.s32 	%r334, %r1051, %r754;
	setp.lt.u32 	%p261, %r3, 7;
	mov.b32 	%r1379, 0;
	@%p261 bra 	$L__BB0_446;
	and.b32  	%r1379, %r754, 2147483640;
	mov.b32 	%r1365, 0;
	mov.u64 	%rd357, $str$2;
$L__BB0_405:
	.pragma "nounroll";
	add.s32 	%r337, %r1365, %r334;
	setp.lt.u32 	%p262, %r337, %r193;
	mul.wide.u32 	%rd354, %r1365, 4;
	add.s64 	%rd54, %rd91, %rd354;
	@%p262 bra 	$L__BB0_407;
	ld.u32 	%r1366, [%rd54];
	bra.uni 	$L__BB0_408;
$L__BB0_407:
	ld.u32 	%r1366, [%rd54];
	mul.wide.u32 	%rd355, %r337, 4;
	add.s64 	%rd356, %rd1, %rd355;
	st.global.u32 	[%rd356], %r1366;
$L__BB0_408:
	setp.gt.s32 	%p263, %r1366, -2;
	@%p263 bra 	$L__BB0_410;
	cvta.global.u64 	%rd358, %rd357;
	{ // callseq 48, 0
	.param .b64 param0;
	st.param.b64 	[param0], %rd358;
	.param .b64 param1;
	st.param.b64 	[param1], 0;
	.param .b32 retval0;
	call.uni (retval0), 
	vprintf, 
	(
	param0, 
	param1
	);
	ld.param.b32 	%r1053, [retval0];
	} // callseq 48
$L__BB0_410:
	add.s32 	%r341, %r337, 1;
	setp.lt.u32 	%p264, %r341, %r193;
	@%p264 bra 	$L__BB0_412;
	ld.u32 	%r1367, [%rd54+4];
	bra.uni 	$L__BB0_413;
$L__BB0_412:
	ld.u32 	%r1367, [%rd54+4];
	mul.wide.u32 	%rd359, %r341, 4;
	add.s64 	%rd360, %rd1, %rd359;
	st.global.u32 	[%rd360], %r1367;
$L__BB0_413:
	setp.gt.s32 	%p265, %r1367, -2;
	@%p265 bra 	$L__BB0_415;
	cvta.global.u64 	%rd362, %rd357;
	{ // callseq 49, 0
	.param .b64 param0;
	st.param.b64 	[param0], %rd362;
	.param .b64 param1;
	st.param.b64 	[param1], 0;
	.param .b32 retval0;
	call.uni (retval0), 
	vprintf, 
	(
	param0, 
	param1
	);
	ld.param.b32 	%r1055, [retval0];
	} // callseq 49
$L__BB0_415:
	add.s32 	%r345, %r337, 2;
	setp.lt.u32 	%p266, %r345, %r193;
	@%p266 bra 	$L__BB0_417;
	ld.u32 	%r1368, [%rd54+8];
	bra.uni 	$L__BB0_418;
$L__BB0_417:
	ld.u32 	%r1368, [%rd54+8];
	mul.wide.u32 	%rd363, %r345, 4;
	add.s64 	%rd364, %rd1, %rd363;
	st.global.u32 	[%rd364], %r1368;
$L__BB0_418:
	setp.gt.s32 	%p267, %r1368, -2;
	@%p267 bra 	$L__BB0_420;
	cvta.global.u64 	%rd366, %rd357;
	{ // callseq 50, 0
	.param .b64 param0;
	st.param.b64 	[param0], %rd366;
	.param .b64 param1;
	st.param.b64 	[param1], 0;
	.param .b32 retval0;
	call.uni (retval0), 
	vprintf, 
	(
	param0, 
	param1
	);
	ld.param.b32 	%r1057, [retval0];
	} // callseq 50
$L__BB0_420:
	add.s32 	%r349, %r337, 3;
	setp.lt.u32 	%p268, %r349, %r193;
	@%p268 bra 	$L__BB0_422;
	ld.u32 	%r1369, [%rd54+12];
	bra.uni 	$L__BB0_423;
$L__BB0_422:
	ld.u32 	%r1369, [%rd54+12];
	mul.wide.u32 	%rd367, %r349, 4;
	add.s64 	%rd368, %rd1, %rd367;
	st.global.u32 	[%rd368], %r1369;
$L__BB0_423:
	setp.gt.s32 	%p269, %r1369, -2;
	@%p269 bra 	$L__BB0_425;
	cvta.global.u64 	%rd370, %rd357;
	{ // callseq 51, 0
	.param .b64 param0;
	st.param.b64 	[param0], %rd370;
	.param .b64 param1;
	st.param.b64 	[param1], 0;
	.param .b32 retval0;
	call.uni (retval0), 
	vprintf, 
	(
	param0, 
	param1
	);
	ld.param.b32 	%r1059, [retval0];
	} // callseq 51
$L__BB0_425:
	add.s32 	%r353, %r337, 4;
	setp.lt.u32 	%p270, %r353, %r193;
	@%p270 bra 	$L__BB0_427;
	ld.u32 	%r1370, [%rd54+16];
	bra.uni 	$L__BB0_428;
$L__BB0_427:
	ld.u32 	%r1370, [%rd54+16];
	mul.wide.u32 	%rd371, %r353, 4;
	add.s64 	%rd372, %rd1, %rd371;
	st.global.u32 	[%rd372], %r1370;
$L__BB0_428:
	setp.gt.s32 	%p271, %r1370, -2;
	@%p271 bra 	$L__BB0_430;
	cvta.global.u64 	%rd374, %rd357;
	{ // callseq 52, 0
	.param .b64 param0;
	st.param.b64 	[param0], %rd374;
	.param .b64 param1;
	st.param.b64 	[param1], 0;
	.param .b32 retval0;
	call.uni (retval0), 
	vprintf, 
	(
	param0, 
	param1
	);
	ld.param.b32 	%r1061, [retval0];
	} // callseq 52
$L__BB0_430:
	add.s32 	%r357, %r337, 5;
	setp.lt.u32 	%p272, %r357, %r193;
	@%p272 bra 	$L__BB0_432;
	ld.u32 	%r1371, [%rd54+20];
	bra.uni 	$L__BB0_433;
$L__BB0_432:
	ld.u32 	%r1371, [%rd54+20];
	mul.wide.u32 	%rd375, %r357, 4;
	add.s64 	%rd376, %rd1, %rd375;
	st.global.u32 	[%rd376], %r1371;
$L__BB0_433:
	setp.gt.s32 	%p273, %r1371, -2;
	@%p273 bra 	$L__BB0_435;
	cvta.global.u64 	%rd378, %rd357;
	{ // callseq 53, 0
	.param .b64 param0;
	st.param.b64 	[param0], %rd378;
	.param .b64 param1;
	st.param.b64 	[param1], 0;
	.param .b32 retval0;
	call.uni (retval0), 
	vprintf, 
	(
	param0, 
	param1
	);
	ld.param.b32 	%r1063, [retval0];
	} // callseq 53
$L__BB0_435:
	add.s32 	%r361, %r337, 6;
	setp.lt.u32 	%p274, %r361, %r193;
	@%p274 bra 	$L__BB0_437;
	ld.u32 	%r1372, [%rd54+24];
	bra.uni 	$L__BB0_438;
$L__BB0_437:
	ld.u32 	%r1372, [%rd54+24];
	mul.wide.u32 	%rd379, %r361, 4;
	add.s64 	%rd380, %rd1, %rd379;
	st.global.u32 	[%rd380], %r1372;
$L__BB0_438:
	setp.gt.s32 	%p275, %r1372, -2;
	@%p275 bra 	$L__BB0_440;
	cvta.global.u64 	%rd382, %rd357;
	{ // callseq 54, 0
	.param .b64 param0;
	st.param.b64 	[param0], %rd382;
	.param .b64 param1;
	st.param.b64 	[param1], 0;
	.param .b32 retval0;
	call.uni (retval0), 
	vprintf, 
	(
	param0, 
	param1
	);
	ld.param.b32 	%r1065, [retval0];
	} // callseq 54
$L__BB0_440:
	add.s32 	%r365, %r337, 7;
	setp.lt.u32 	%p276, %r365, %r193;
	@%p276 bra 	$L__BB0_442;
	ld.u32 	%r1373, [%rd54+28];
	bra.uni 	$L__BB0_443;
$L__BB0_442:
	ld.u32 	%r1373, [%rd54+28];
	mul.wide.u32 	%rd383, %r365, 4;
	add.s64 	%rd384, %rd1, %rd383;
	st.global.u32 	[%rd384], %r1373;
$L__BB0_443:
	setp.gt.s32 	%p277, %r1373, -2;
	@%p277 bra 	$L__BB0_445;
	cvta.global.u64 	%rd386, %rd357;
	{ // callseq 55, 0
	.param .b64 param0;
	st.param.b64 	[param0], %rd386;
	.param .b64 param1;
	st.param.b64 	[param1], 0;
	.param .b32 retval0;
	call.uni (retval0), 
	vprintf, 
	(
	param0, 
	param1
	);
	ld.param.b32 	%r1067, [retval0];
	} // callseq 55
$L__BB0_445:
	add.s32 	%r1365, %r1365, 8;
	setp.ne.s32 	%p278, %r1365, %r1379;
	@%p278 bra 	$L__BB0_405;
$L__BB0_446:
	setp.eq.s32 	%p279, %r5, 0;
	@%p279 bra 	$L__BB0_488;
	setp.lt.u32 	%p280, %r5, 4;
	@%p280 bra 	$L__BB0_469;
	add.s32 	%r371, %r1379, %r334;
	setp.lt.u32 	%p281, %r371, %r193;
	mul.wide.u32 	%rd387, %r1379, 4;
	add.s64 	%rd55, %rd91, %rd387;
	@%p281 bra 	$L__BB0_450;
	ld.u32 	%r1375, [%rd55];
	bra.uni 	$L__BB0_451;
$L__BB0_450:
	ld.u32 	%r1375, [%rd55];
	mul.wide.u32 	%rd388, %r371, 4;
	add.s64 	%rd389, %rd1, %rd388;
	st.global.u32 	[%rd389], %r1375;
$L__BB0_451:
	setp.gt.s32 	%p282, %r1375, -2;
	@%p282 bra 	$L__BB0_453;
	mov.u64 	%rd390, $str$2;
	cvta.global.u64 	%rd391, %rd390;
	{ // callseq 56, 0
	.param .b64 param0;
	st.param.b64 	[param0], %rd391;
	.param .b64 param1;
	st.param.b64 	[param1], 0;
	.param .b32 retval0;
	call.uni (retval0), 
	vprintf, 
	(
	param0, 
	param1
	);
	ld.param.b32 	%r1069, [retval0];
	} // callseq 56
$L__BB0_453:
	add.s32 	%r375, %r371, 1;
	setp.lt.u32 	%p283, %r375, %r193;
	@%p283 bra 	$L__BB0_455;
	ld.u32 	%r1376, [%rd55+4];
	bra.uni 	$L__BB0_456;
$L__BB0_455:
	ld.u32 	%r1376, [%rd55+4];
	mul.wide.u32 	%rd392, %r375, 4;
	add.s64 	%rd393, %rd1, %rd392;
	st.global.u32 	[%rd393], %r1376;
$L__BB0_456:
	setp.gt.s32 	%p284, %r1376, -2;
	@%p284 bra 	$L__BB0_458;
	mov.u64 	%rd394, $str$2;
	cvta.global.u64 	%rd395, %rd394;
	{ // callseq 57, 0
	.param .b64 param0;
	st.param.b64 	[param0], %rd395;
	.param .b64 param1;
	st.param.b64 	[param1], 0;
	.param .b32 retval0;
	call.uni (retval0), 
	vprintf, 
	(
	param0, 
	param1
	);
	ld.param.b32 	%r1071, [retval0];
	} // callseq 57
$L__BB0_458:
	add.s32 	%r379, %r371, 2;
	setp.lt.u32 	%p285, %r379, %r193;
	@%p285 bra 	$L__BB0_460;
	ld.u32 	%r1377, [%rd55+8];
	bra.uni 	$L__BB0_461;
$L__BB0_460:
	ld.u32 	%r1377, [%rd55+8];
	mul.wide.u32 	%rd396, %r379, 4;
	add.s64 	%rd397, %rd1, %rd396;
	st.global.u32 	[%rd397], %r1377;
$L__BB0_461:
	setp.gt.s32 	%p286, %r1377, -2;
	@%p286 bra 	$L__BB0_463;
	mov.u64 	%rd398, $str$2;
	cvta.global.u64 	%rd399, %rd398;
	{ // callseq 58, 0
	.param .b64 param0;
	st.param.b64 	[param0], %rd399;
	.param .b64 param1;
	st.param.b64 	[param1], 0;
	.param .b32 retval0;
	call.uni (retval0), 
	vprintf, 
	(
	param0, 
	param1
	);
	ld.param.b32 	%r1073, [retval0];
	} // callseq 58
$L__BB0_463:
	add.s32 	%r383, %r371, 3;
	setp.lt.u32 	%p287, %r383, %r193;
	@%p287 bra 	$L__BB0_465;
	ld.u32 	%r1378, [%rd55+12];
	bra.uni 	$L__BB0_466;
$L__BB0_465:
	ld.u32 	%r1378, [%rd55+12];
	mul.wide.u32 	%rd400, %r383, 4;
	add.s64 	%rd401, %rd1, %rd400;
	st.global.u32 	[%rd401], %r1378;
$L__BB0_466:
	setp.gt.s32 	%p288, %r1378, -2;
	@%p288 bra 	$L__BB0_468;
	mov.u64 	%rd402, $str$2;
	cvta.global.u64 	%rd403, %rd402;
	{ // callseq 59, 0
	.param .b64 param0;
	st.param.b64 	[param0], %rd403;
	.param .b64 param1;
	st.param.b64 	[param1], 0;
	.param .b32 retval0;
	call.uni (retval0), 
	vprintf, 
	(
	param0, 
	param1
	);
	ld.param.b32 	%r1075, [retval0];
	} // callseq 59
$L__BB0_468:
	add.s32 	%r1379, %r1379, 4;
$L__BB0_469:
	setp.eq.s32 	%p289, %r194, 0;
	@%p289 bra 	$L__BB0_488;
	setp.eq.s32 	%p290, %r195, 0;
	@%p290 bra 	$L__BB0_482;
	add.s32 	%r389, %r1379, %r334;
	setp.lt.u32 	%p291, %r389, %r193;
	mul.wide.u32 	%rd404, %r1379, 4;
	add.s64 	%rd56, %rd91, %rd404;
	@%p291 bra 	$L__BB0_473;
	ld.u32 	%r1380, [%rd56];
	bra.uni 	$L__BB0_474;
$L__BB0_473:
	ld.u32 	%r1380, [%rd56];
	mul.wide.u32 	%rd405, %r389, 4;
	add.s64 	%rd406, %rd1, %rd405;
	st.global.u32 	[%rd406], %r1380;
$L__BB0_474:
	setp.gt.s32 	%p292, %r1380, -2;
	@%p292 bra 	$L__BB0_476;
	mov.u64 	%rd407, $str$2;
	cvta.global.u64 	%rd408, %rd407;
	{ // callseq 60, 0
	.param .b64 param0;
	st.param.b64 	[param0], %rd408;
	.param .b64 param1;
	st.param.b64 	[param1], 0;
	.param .b32 retval0;
	call.uni (retval0), 
	vprintf, 
	(
	param0, 
	param1
	);
	ld.param.b32 	%r1077, [retval0];
	} // callseq 60
$L__BB0_476:
	add.s32 	%r393, %r389, 1;
	setp.lt.u32 	%p293, %r393, %r193;
	@%p293 bra 	$L__BB0_478;
	ld.u32 	%r1381, [%rd56+4];
	bra.uni 	$L__BB0_479;
$L__BB0_478:
	ld.u32 	%r1381, [%rd56+4];
	mul.wide.u32 	%rd409, %r393, 4;
	add.s64 	%rd410, %rd1, %rd409;
	st.global.u32 	[%rd410], %r1381;
$L__BB0_479:
	setp.gt.s32 	%p294, %r1381, -2;
	@%p294 bra 	$L__BB0_481;
	mov.u64 	%rd411, $str$2;
	cvta.global.u64 	%rd412, %rd411;
	{ // callseq 61, 0
	.param .b64 param0;
	st.param.b64 	[param0], %rd412;
	.param .b64 param1;
	st.param.b64 	[param1], 0;
	.param .b32 retval0;
	call.uni (retval0), 
	vprintf, 
	(
	param0, 
	param1
	);
	ld.param.b32 	%r1079, [retval0];
	} // callseq 61
$L__BB0_481:
	add.s32 	%r1379, %r1379, 2;
$L__BB0_482:
	and.b32  	%r1081, %r754, 1;
	setp.eq.b32 	%p295, %r1081, 1;
	not.pred 	%p296, %p295;
	@%p296 bra 	$L__BB0_488;
	add.s32 	%r399, %r1379, %r334;
	setp.lt.u32 	%p297, %r399, %r193;
	@%p297 bra 	$L__BB0_485;
	mul.wide.u32 	%rd413, %r1379, 4;
	add.s64 	%rd414, %rd91, %rd413;
	ld.u32 	%r1383, [%rd414];
	bra.uni 	$L__BB0_486;
$L__BB0_485:
	mul.wide.u32 	%rd415, %r1379, 4;
	add.s64 	%rd416, %rd91, %rd415;
	ld.u32 	%r1383, [%rd416];
	mul.wide.u32 	%rd417, %r399, 4;
	add.s64 	%rd418, %rd1, %rd417;
	st.global.u32 	[%rd418], %r1383;
$L__BB0_486:
	setp.gt.s32 	%p298, %r1383, -2;
	@%p298 bra 	$L__BB0_488;
	mov.u64 	%rd419, $str$2;
	cvta.global.u64 	%rd420, %rd419;
	{ // callseq 62, 0
	.param .b64 param0;
	st.param.b64 	[param0], %rd420;
	.param .b64 param1;
	st.param.b64 	[param1], 0;
	.param .b32 retval0;
	call.uni (retval0), 
	vprintf, 
	(
	param0, 
	param1
	);
	ld.param.b32 	%r1082, [retval0];
	} // callseq 62
$L__BB0_488:
	setp.lt.s32 	%p299, %r754, 1;
	{ // callseq 63, 0
	.param .b64 param0;
	st.param.b64 	[param0], %rd91;
	call.uni 
	free, 
	(
	param0
	);
	} // callseq 63
	@%p299 bra 	$L__BB0_574;
	add.s32 	%r1085, %r192, 1536;
	mul.lo.s32 	%r403, %r1085, %r754;
	setp.lt.u32 	%p300, %r3, 7;
	mov.b32 	%r1398, 0;
	@%p300 bra 	$L__BB0_532;
	and.b32  	%r1398, %r754, 2147483640;
	mov.b32 	%r1384, 0;
	mov.u64 	%rd424, $str$2;
$L__BB0_491:
	.pragma "nounroll";
	add.s32 	%r406, %r1384, %r403;
	setp.lt.u32 	%p301, %r406, %r193;
	mul.wide.u32 	%rd421, %r1384, 4;
	add.s64 	%rd57, %rd97, %rd421;
	@%p301 bra 	$L__BB0_493;
	ld.u32 	%r1385, [%rd57];
	bra.uni 	$L__BB0_494;
$L__BB0_493:
	ld.u32 	%r1385, [%rd57];
	mul.wide.u32 	%rd422, %r406, 4;
	add.s64 	%rd423, %rd1, %rd422;
	st.global.u32 	[%rd423], %r1385;
$L__BB0_494:
	setp.gt.s32 	%p302, %r1385, -2;
	@%p302 bra 	$L__BB0_496;
	cvta.global.u64 	%rd425, %rd424;
	{ // callseq 64, 0
	.param .b64 param0;
	st.param.b64 	[param0], %rd425;
	.param .b64 param1;
	st.param.b64 	[param1], 0;
	.param .b32 retval0;
	call.uni (retval0), 
	vprintf, 
	(
	param0, 
	param1
	);
	ld.param.b32 	%r1087, [retval0];
	} // callseq 64
$L__BB0_496:
	add.s32 	%r410, %r406, 1;
	setp.lt.u32 	%p303, %r410, %r193;
	@%p303 bra 	$L__BB0_498;
	ld.u32 	%r1386, [%rd57+4];
	bra.uni 	$L__BB0_499;
$L__BB0_498:
	ld.u32 	%r1386, [%rd57+4];
	mul.wide.u32 	%rd426, %r410, 4;
	add.s64 	%rd427, %rd1, %rd426;
	st.global.u32 	[%rd427], %r1386;
$L__BB0_499:
	setp.gt.s32 	%p304, %r1386, -2;
	@%p304 bra 	$L__BB0_501;
	cvta.global.u64 	%rd429, %rd424;
	{ // callseq 65, 0
	.param .b64 param0;
	st.param.b64 	[param0], %rd429;
	.param .b64 param1;
	st.param.b64 	[param1], 0;
	.param .b32 retval0;
	call.uni (retval0), 
	vprintf, 
	(
	param0, 
	param1
	);
	ld.param.b32 	%r1089, [retval0];
	} // callseq 65
$L__BB0_501:
	add.s32 	%r414, %r406, 2;
	setp.lt.u32 	%p305, %r414, %r193;
	@%p305 bra 	$L__BB0_503;
	ld.u32 	%r1387, [%rd57+8];
	bra.uni 	$L__BB0_504;
$L__BB0_503:
	ld.u32 	%r1387, [%rd57+8];
	mul.wide.u32 	%rd430, %r414, 4;
	add.s64 	%rd431, %rd1, %rd430;
	st.global.u32 	[%rd431], %r1387;
$L__BB0_504:
	setp.gt.s32 	%p306, %r1387, -2;
	@%p306 bra 	$L__BB0_506;
	cvta.global.u64 	%rd433, %rd424;
	{ // callseq 66, 0
	.param .b64 param0;
	st.param.b64 	[param0], %rd433;
	.param .b64 param1;
	st.param.b64 	[param1], 0;
	.param .b32 retval0;
	call.uni (retval0), 
	vprintf, 
	(
	param0, 
	param1
	);
	ld.param.b32 	%r1091, [retval0];
	} // callseq 66
$L__BB0_506:
	add.s32 	%r418, %r406, 3;
	setp.lt.u32 	%p307, %r418, %r193;
	@%p307 bra 	$L__BB0_508;
	ld.u32 	%r1388, [%rd57+12];
	bra.uni 	$L__BB0_509;
$L__BB0_508:
	ld.u32 	%r1388, [%rd57+12];
	mul.wide.u32 	%rd434, %r418, 4;
	add.s64 	%rd435, %rd1, %rd434;
	st.global.u32 	[%rd435], %r1388;
$L__BB0_509:
	setp.gt.s32 	%p308, %r1388, -2;
	@%p308 bra 	$L__BB0_511;
	cvta.global.u64 	%rd437, %rd424;
	{ // callseq 67, 0
	.param .b64 param0;
	st.param.b64 	[param0], %rd437;
	.param .b64 param1;
	st.param.b64 	[param1], 0;
	.param .b32 retval0;
	call.uni (retval0), 
	vprintf, 
	(
	param0, 
	param1
	);
	ld.param.b32 	%r1093, [retval0];
	} // callseq 67
$L__BB0_511:
	add.s32 	%r422, %r406, 4;
	setp.lt.u32 	%p309, %r422, %r193;
	@%p309 bra 	$L__BB0_513;
	ld.u32 	%r1389, [%rd57+16];
	bra.uni 	$L__BB0_514;
$L__BB0_513:
	ld.u32 	%r1389, [%rd57+16];
	mul.wide.u32 	%rd438, %r422, 4;
	add.s64 	%rd439, %rd1, %rd438;
	st.global.u32 	[%rd439], %r1389;
$L__BB0_514:
	setp.gt.s32 	%p310, %r1389, -2;
	@%p310 bra 	$L__BB0_516;
	cvta.global.u64 	%rd441, %rd424;
	{ // callseq 68, 0
	.param .b64 param0;
	st.param.b64 	[param0], %rd441;
	.param .b64 param1;
	st.param.b64 	[param1], 0;
	.param .b32 retval0;
	call.uni (retval0), 
	vprintf, 
	(
	param0, 
	param1
	);
	ld.param.b32 	%r1095, [retval0];
	} // callseq 68
$L__BB0_516:
	add.s32 	%r426, %r406, 5;
	setp.lt.u32 	%p311, %r426, %r193;
	@%p311 bra 	$L__BB0_518;
	ld.u32 	%r1390, [%rd57+20];
	bra.uni 	$L__BB0_519;
$L__BB0_518:
	ld.u32 	%r1390, [%rd57+20];
	mul.wide.u32 	%rd442, %r426, 4;
	add.s64 	%rd443, %rd1, %rd442;
	st.global.u32 	[%rd443], %r1390;
$L__BB0_519:
	setp.gt.s32 	%p312, %r1390, -2;
	@%p312 bra 	$L__BB0_521;
	cvta.global.u64 	%rd445, %rd424;
	{ // callseq 69, 0
	.param .b64 param0;
	st.param.b64 	[param0], %rd445;
	.param .b64 param1;
	st.param.b64 	[param1], 0;
	.param .b32 retval0;
	call.uni (retval0), 
	vprintf, 
	(
	param0, 
	param1
	);
	ld.param.b32 	%r1097, [retval0];
	} // callseq 69
$L__BB0_521:
	add.s32 	%r430, %r406, 6;
	setp.lt.u32 	%p313, %r430, %r193;
	@%p313 bra 	$L__BB0_523;
	ld.u32 	%r1391, [%rd57+24];
	bra.uni 	$L__BB0_524;
$L__BB0_523:
	ld.u32 	%r1391, [%rd57+24];
	mul.wide.u32 	%rd446, %r430, 4;
	add.s64 	%rd447, %rd1, %rd446;
	st.global.u32 	[%rd447], %r1391;
$L__BB0_524:
	setp.gt.s32 	%p314, %r1391, -2;
	@%p314 bra 	$L__BB0_526;
	cvta.global.u64 	%rd449, %rd424;
	{ // callseq 70, 0
	.param .b64 param0;
	st.param.b64 	[param0], %rd449;
	.param .b64 param1;
	st.param.b64 	[param1], 0;
	.param .b32 retval0;
	call.uni (retval0), 
	vprintf, 
	(
	param0, 
	param1
	);
	ld.param.b32 	%r1099, [retval0];
	} // callseq 70
$L__BB0_526:
	add.s32 	%r434, %r406, 7;
	setp.lt.u32 	%p315, %r434, %r193;
	@%p315 bra 	$L__BB0_528;
	ld.u32 	%r1392, [%rd57+28];
	bra.uni 	$L__BB0_529;
$L__BB0_528:
	ld.u32 	%r1392, [%rd57+28];
	mul.wide.u32 	%rd450, %r434, 4;
	add.s64 	%rd451, %rd1, %rd450;
	st.global.u32 	[%rd451], %r1392;
$L__BB0_529:
	setp.gt.s32 	%p316, %r1392, -2;
	@%p316 bra 	$L__BB0_531;
	cvta.global.u64 	%rd453, %rd424;
	{ // callseq 71, 0
	.param .b64 param0;
	st.param.b64 	[param0], %rd453;
	.param .b64 param1;
	st.param.b64 	[param1], 0;
	.param .b32 retval0;
	call.uni (retval0), 
	vprintf, 
	(
	param0, 
	param1
	);
	ld.param.b32 	%r1101, [retval0];
	} // callseq 71
$L__BB0_531:
	add.s32 	%r1384, %r1384, 8;
	setp.ne.s32 	%p317, %r1384, %r1398;
	@%p317 bra 	$L__BB0_491;
$L__BB0_532:
	setp.eq.s32 	%p318, %r5, 0;
	@%p318 bra 	$L__BB0_574;
	setp.lt.u32 	%p319, %r5, 4;
	@%p319 bra 	$L__BB0_555;
	add.s32 	%r440, %r1398, %r403;
	setp.lt.u32 	%p320, %r440, %r193;
	mul.wide.u32 	%rd454, %r1398, 4;
	add.s64 	%rd58, %rd97, %rd454;
	@%p320 bra 	$L__BB0_536;
	ld.u32 	%r1394, [%rd58];
	bra.uni 	$L__BB0_537;
$L__BB0_536:
	ld.u32 	%r1394, [%rd58];
	mul.wide.u32 	%rd455, %r440, 4;
	add.s64 	%rd456, %rd1, %rd455;
	st.global.u32 	[%rd456], %r1394;
$L__BB0_537:
	setp.gt.s32 	%p321, %r1394, -2;
	@%p321 bra 	$L__BB0_539;
	mov.u64 	%rd457, $str$2;
	cvta.global.u64 	%rd458, %rd457;
	{ // callseq 72, 0
	.param .b64 param0;
	st.param.b64 	[param0], %rd458;
	.param .b64 param1;
	st.param.b64 	[param1], 0;
	.param .b32 retval0;
	call.uni (retval0), 
	vprintf, 
	(
	param0, 
	param1
	);
	ld.param.b32 	%r1103, [retval0];
	} // callseq 72
$L__BB0_539:
	add.s32 	%r444, %r440, 1;
	setp.lt.u32 	%p322, %r444, %r193;
	@%p322 bra 	$L__BB0_541;
	ld.u32 	%r1395, [%rd58+4];
	bra.uni 	$L__BB0_542;
$L__BB0_541:
	ld.u32 	%r1395, [%rd58+4];
	mul.wide.u32 	%rd459, %r444, 4;
	add.s64 	%rd460, %rd1, %rd459;
	st.global.u32 	[%rd460], %r1395;
$L__BB0_542:
	setp.gt.s32 	%p323, %r1395, -2;
	@%p323 bra 	$L__BB0_544;
	mov.u64 	%rd461, $str$2;
	cvta.global.u64 	%rd462, %rd461;
	{ // callseq 73, 0
	.param .b64 param0;
	st.param.b64 	[param0], %rd462;
	.param .b64 param1;
	st.param.b64 	[param1], 0;
	.param .b32 retval0;
	call.uni (retval0), 
	vprintf, 
	(
	param0, 
	param1
	);
	ld.param.b32 	%r1105, [retval0];
	} // callseq 73
$L__BB0_544:
	add.s32 	%r448, %r440, 2;
	setp.lt.u32 	%p324, %r448, %r193;
	@%p324 bra 	$L__BB0_546;
	ld.u32 	%r1396, [%rd58+8];
	bra.uni 	$L__BB0_547;
$L__BB0_546:
	ld.u32 	%r1396, [%rd58+8];
	mul.wide.u32 	%rd463, %r448, 4;
	add.s64 	%rd464, %rd1, %rd463;
	st.global.u32 	[%rd464], %r1396;
$L__BB0_547:
	setp.gt.s32 	%p325, %r1396, -2;
	@%p325 bra 	$L__BB0_549;
	mov.u64 	%rd465, $str$2;
	cvta.global.u64 	%rd466, %rd465;
	{ // callseq 74, 0
	.param .b64 param0;
	st.param.b64 	[param0], %rd466;
	.param .b64 param1;
	st.param.b64 	[param1], 0;
	.param .b32 retval0;
	call.uni (retval0), 
	vprintf, 
	(
	param0, 
	param1
	);
	ld.param.b32 	%r1107, [retval0];
	} // callseq 74
$L__BB0_549:
	add.s32 	%r452, %r440, 3;
	setp.lt.u32 	%p326, %r452, %r193;
	@%p326 bra 	$L__BB0_551;
	ld.u32 	%r1397, [%rd58+12];
	bra.uni 	$L__BB0_552;
$L__BB0_551:
	ld.u32 	%r1397, [%rd58+12];
	mul.wide.u32 	%rd467, %r452, 4;
	add.s64 	%rd468, %rd1, %rd467;
	st.global.u32 	[%rd468], %r1397;
$L__BB0_552:
	setp.gt.s32 	%p327, %r1397, -2;
	@%p327 bra 	$L__BB0_554;
	mov.u64 	%rd469, $str$2;
	cvta.global.u64 	%rd470, %rd469;
	{ // callseq 75, 0
	.param .b64 param0;
	st.param.b64 	[param0], %rd470;
	.param .b64 param1;
	st.param.b64 	[param1], 0;
	.param .b32 retval0;
	call.uni (retval0), 
	vprintf, 
	(
	param0, 
	param1
	);
	ld.param.b32 	%r1109, [retval0];
	} // callseq 75
$L__BB0_554:
	add.s32 	%r1398, %r1398, 4;
$L__BB0_555:
	setp.eq.s32 	%p328, %r194, 0;
	@%p328 bra 	$L__BB0_574;
	setp.eq.s32 	%p329, %r195, 0;
	@%p329 bra 	$L__BB0_568;
	add.s32 	%r458, %r1398, %r403;
	setp.lt.u32 	%p330, %r458, %r193;
	mul.wide.u32 	%rd471, %r1398, 4;
	add.s64 	%rd59, %rd97, %rd471;
	@%p330 bra 	$L__BB0_559;
	ld.u32 	%r1399, [%rd59];
	bra.uni 	$L__BB0_560;
$L__BB0_559:
	ld.u32 	%r1399, [%rd59];
	mul.wide.u32 	%rd472, %r458, 4;
	add.s64 	%rd473, %rd1, %rd472;
	st.global.u32 	[%rd473], %r1399;
$L__BB0_560:
	setp.gt.s32 	%p331, %r1399, -2;
	@%p331 bra 	$L__BB0_562;
	mov.u64 	%rd474, $str$2;
	cvta.global.u64 	%rd475, %rd474;
	{ // callseq 76, 0
	.param .b64 param0;
	st.param.b64 	[param0], %rd475;
	.param .b64 param1;
	st.param.b64 	[param1], 0;
	.param .b32 retval0;
	call.uni (retval0), 
	vprintf, 
	(
	param0, 
	param1
	);
	ld.param.b32 	%r1111, [retval0];
	} // callseq 76
$L__BB0_562:
	add.s32 	%r462, %r458, 1;
	setp.lt.u32 	%p332, %r462, %r193;
	@%p332 bra 	$L__BB0_564;
	ld.u32 	%r1400, [%rd59+4];
	bra.uni 	$L__BB0_565;
$L__BB0_564:
	ld.u32 	%r1400, [%rd59+4];
	mul.wide.u32 	%rd476, %r462, 4;
	add.s64 	%rd477, %rd1, %rd476;
	st.global.u32 	[%rd477], %r1400;
$L__BB0_565:
	setp.gt.s32 	%p333, %r1400, -2;
	@%p333 bra 	$L__BB0_567;
	mov.u64 	%rd478, $str$2;
	cvta.global.u64 	%rd479, %rd478;
	{ // callseq 77, 0
	.param .b64 param0;
	st.param.b64 	[param0], %rd479;
	.param .b64 param1;
	st.param.b64 	[param1], 0;
	.param .b32 retval0;
	call.uni (retval0), 
	vprintf, 
	(
	param0, 
	param1
	);
	ld.param.b32 	%r1113, [retval0];
	} // callseq 77
$L__BB0_567:
	add.s32 	%r1398, %r1398, 2;
$L__BB0_568:
	and.b32  	%r1115, %r754, 1;
	setp.eq.b32 	%p334, %r1115, 1;
	not.pred 	%p335, %p334;
	@%p335 bra 	$L__BB0_574;
	add.s32 	%r468, %r1398, %r403;
	setp.lt.u32 	%p336, %r468, %r193;
	@%p336 bra 	$L__BB0_571;
	mul.wide.u32 	%rd480, %r1398, 4;
	add.s64 	%rd481, %rd97, %rd480;
	ld.u32 	%r1402, [%rd481];
	bra.uni 	$L__BB0_572;
$L__BB0_571:
	mul.wide.u32 	%rd482, %r1398, 4;
	add.s64 	%rd483, %rd97, %rd482;
	ld.u32 	%r1402, [%rd483];
	mul.wide.u32 	%rd484, %r468, 4;
	add.s64 	%rd485, %rd1, %rd484;
	st.global.u32 	[%rd485], %r1402;
$L__BB0_572:
	setp.gt.s32 	%p337, %r1402, -2;
	@%p337 bra 	$L__BB0_574;
	mov.u64 	%rd486, $str$2;
	cvta.global.u64 	%rd487, %rd486;
	{ // callseq 78, 0
	.param .b64 param0;
	st.param.b64 	[param0], %rd487;
	.param .b64 param1;
	st.param.b64 	[param1], 0;
	.param .b32 retval0;
	call.uni (retval0), 
	vprintf, 
	(
	param0, 
	param1
	);
	ld.param.b32 	%r1116, [retval0];
	} // callseq 78
$L__BB0_574:
	setp.lt.s32 	%p338, %r754, 1;
	{ // callseq 79, 0
	.param .b64 param0;
	st.param.b64 	[param0], %rd97;
	call.uni 
	free, 
	(
	param0
	);
	} // callseq 79
	@%p338 bra 	$L__BB0_660;
	add.s32 	%r1119, %r192, 2048;
	mul.lo.s32 	%r472, %r1119, %r754;
	setp.lt.u32 	%p339, %r3, 7;
	mov.b32 	%r1417, 0;
	@%p339 bra 	$L__BB0_618;
	and.b32  	%r1417, %r754, 2147483640;
	mov.b32 	%r1403, 0;
	mov.u64 	%rd491, $str$2;
$L__BB0_577:
	.pragma "nounroll";
	add.s32 	%r475, %r1403, %r472;
	setp.lt.u32 	%p340, %r475, %r193;
	mul.wide.u32 	%rd488, %r1403, 4;
	add.s64 	%rd60, %rd103, %rd488;
	@%p340 bra 	$L__BB0_579;
	ld.u32 	%r1404, [%rd60];
	bra.uni 	$L__BB0_580;
$L__BB0_579:
	ld.u32 	%r1404, [%rd60];
	mul.wide.u32 	%rd489, %r475, 4;
	add.s64 	%rd490, %rd1, %rd489;
	st.global.u32 	[%rd490], %r1404;
$L__BB0_580:
	setp.gt.s32 	%p341, %r1404, -2;
	@%p341 bra 	$L__BB0_582;
	cvta.global.u64 	%rd492, %rd491;
	{ // callseq 80, 0
	.param .b64 param0;
	st.param.b64 	[param0], %rd492;
	.param .b64 param1;
	st.param.b64 	[param1], 0;
	.param .b32 retval0;
	call.uni (retval0), 
	vprintf, 
	(
	param0, 
	param1
	);
	ld.param.b32 	%r1121, [retval0];
	} // callseq 80
$L__BB0_582:
	add.s32 	%r479, %r475, 1;
	setp.lt.u32 	%p342, %r479, %r193;
	@%p342 bra 	$L__BB0_584;
	ld.u32 	%r1405, [%rd60+4];
	bra.uni 	$L__BB0_585;
$L__BB0_584:
	ld.u32 	%r1405, [%rd60+4];
	mul.wide.u32 	%rd493, %r479, 4;
	add.s64 	%rd494, %rd1, %rd493;
	st.global.u32 	[%rd494], %r1405;
$L__BB0_585:
	setp.gt.s32 	%p343, %r1405, -2;
	@%p343 bra 	$L__BB0_587;
	cvta.global.u64 	%rd496, %rd491;
	{ // callseq 81, 0
	.param .b64 param0;
	st.param.b64 	[param0], %rd496;
	.param .b64 param1;
	st.param.b64 	[param1], 0;
	.param .b32 retval0;
	call.uni (retval0), 
	vprintf, 
	(
	param0, 
	param1
	);
	ld.param.b32 	%r1123, [retval0];
	} // callseq 81
$L__BB0_587:
	add.s32 	%r483, %r475, 2;
	setp.lt.u32 	%p344, %r483, %r193;
	@%p344 bra 	$L__BB0_589;
	ld.u32 	%r1406, [%rd60+8];
	bra.uni 	$L__BB0_590;
$L__BB0_589:
	ld.u32 	%r1406, [%rd60+8];
	mul.wide.u32 	%rd497, %r483, 4;
	add.s64 	%rd498, %rd1, %rd497;
	st.global.u32 	[%rd498], %r1406;
$L__BB0_590:
	setp.gt.s32 	%p345, %r1406, -2;
	@%p345 bra 	$L__BB0_592;
	cvta.global.u64 	%rd500, %rd491;
	{ // callseq 82, 0
	.param .b64 param0;
	st.param.b64 	[param0], %rd500;
	.param .b64 param1;
	st.param.b64 	[param1], 0;
	.param .b32 retval0;
	call.uni (retval0), 
	vprintf, 
	(
	param0, 
	param1
	);
	ld.param.b32 	%r1125, [retval0];
	} // callseq 82
$L__BB0_592:
	add.s32 	%r487, %r475, 3;
	setp.lt.u32 	%p346, %r487, %r193;
	@%p346 bra 	$L__BB0_594;
	ld.u32 	%r1407, [%rd60+12];
	bra.uni 	$L__BB0_595;
$L__BB0_594:
	ld.u32 	%r1407, [%rd60+12];
	mul.wide.u32 	%rd501, %r487, 4;
	add.s64 	%rd502, %rd1, %rd501;
	st.global.u32 	[%rd502], %r1407;
$L__BB0_595:
	setp.gt.s32 	%p347, %r1407, -2;
	@%p347 bra 	$L__BB0_597;
	cvta.global.u64 	%rd504, %rd491;
	{ // callseq 83, 0
	.param .b64 param0;
	st.param.b64 	[param0], %rd504;
	.param .b64 param1;
	st.param.b64 	[param1], 0;
	.param .b32 retval0;
	call.uni (retval0), 
	vprintf, 
	(
	param0, 
	param1
	);
	ld.param.b32 	%r1127, [retval0];
	} // callseq 83
$L__BB0_597:
	add.s32 	%r491, %r475, 4;
	setp.lt.u32 	%p348, %r491, %r193;
	@%p348 bra 	$L__BB0_599;
	ld.u32 	%r1408, [%rd60+16];
	bra.uni 	$L__BB0_600;
$L__BB0_599:
	ld.u32 	%r1408, [%rd60+16];
	mul.wide.u32 	%rd505, %r491, 4;
	add.s64 	%rd506, %rd1, %rd505;
	st.global.u32 	[%rd506], %r1408;
$L__BB0_600:
	setp.gt.s32 	%p349, %r1408, -2;
	@%p349 bra 	$L__BB0_602;
	cvta.global.u64 	%rd508, %rd491;
	{ // callseq 84, 0
	.param .b64 param0;
	st.param.b64 	[param0], %rd508;
	.param .b64 param1;
	st.param.b64 	[param1], 0;
	.param .b32 retval0;
	call.uni (retval0), 
	vprintf, 
	(
	param0, 
	param1
	);
	ld.param.b32 	%r1129, [retval0];
	} // callseq 84
$L__BB0_602:
	add.s32 	%r495, %r475, 5;
	setp.lt.u32 	%p350, %r495, %r193;
	@%p350 bra 	$L__BB0_604;
	ld.u32 	%r1409, [%rd60+20];
	bra.uni 	$L__BB0_605;
$L__BB0_604:
	ld.u32 	%r1409, [%rd60+20];
	mul.wide.u32 	%rd509, %r495, 4;
	add.s64 	%rd510, %rd1, %rd509;
	st.global.u32 	[%rd510], %r1409;
$L__BB0_605:
	setp.gt.s32 	%p351, %r1409, -2;
	@%p351 bra 	$L__BB0_607;
	cvta.global.u64 	%rd512, %rd491;
	{ // callseq 85, 0
	.param .b64 param0;
	st.param.b64 	[param0], %rd512;
	.param .b64 param1;
	st.param.b64 	[param1], 0;
	.param .b32 retval0;
	call.uni (retval0), 
	vprintf, 
	(
	param0, 
	param1
	);
	ld.param.b32 	%r1131, [retval0];
	} // callseq 85
$L__BB0_607:
	add.s32 	%r499, %r475, 6;
	setp.lt.u32 	%p352, %r499, %r193;
	@%p352 bra 	$L__BB0_609;
	ld.u32 	%r1410, [%rd60+24];
	bra.uni 	$L__BB0_610;
$L__BB0_609:
	ld.u32 	%r1410, [%rd60+24];
	mul.wide.u32 	%rd513, %r499, 4;
	add.s64 	%rd514, %rd1, %rd513;
	st.global.u32 	[%rd514], %r1410;
$L__BB0_610:
	setp.gt.s32 	%p353, %r1410, -2;
	@%p353 bra 	$L__BB0_612;
	cvta.global.u64 	%rd516, %rd491;
	{ // callseq 86, 0
	.param .b64 param0;
	st.param.b64 	[param0], %rd516;
	.param .b64 param1;
	st.param.b64 	[param1], 0;
	.param .b32 retval0;
	call.uni (retval0), 
	vprintf, 
	(
	param0, 
	param1
	);
	ld.param.b32 	%r1133, [retval0];
	} // callseq 86
$L__BB0_612:
	add.s32 	%r503, %r475, 7;
	setp.lt.u32 	%p354, %r503, %r193;
	@%p354 bra 	$L__BB0_614;
	ld.u32 	%r1411, [%rd60+28];
	bra.uni 	$L__BB0_615;
$L__BB0_614:
	ld.u32 	%r1411, [%rd60+28];
	mul.wide.u32 	%rd517, %r503, 4;
	add.s64 	%rd518, %rd1, %rd517;
	st.global.u32 	[%rd518], %r1411;
$L__BB0_615:
	setp.gt.s32 	%p355, %r1411, -2;
	@%p355 bra 	$L__BB0_617;
	cvta.global.u64 	%rd520, %rd491;
	{ // callseq 87, 0
	.param .b64 param0;
	st.param.b64 	[param0], %rd520;
	.param .b64 param1;
	st.param.b64 	[param1], 0;
	.param .b32 retval0;
	call.uni (retval0), 
	vprintf, 
	(
	param0, 
	param1
	);
	ld.param.b32 	%r1135, [retval0];
	} // callseq 87
$L__BB0_617:
	add.s32 	%r1403, %r1403, 8;
	setp.ne.s32 	%p356, %r1403, %r1417;
	@%p356 bra 	$L__BB0_577;
$L__BB0_618:
	setp.eq.s32 	%p357, %r5, 0;
	@%p357 bra 	$L__BB0_660;
	setp.lt.u32 	%p358, %r5, 4;
	@%p358 bra 	$L__BB0_641;
	add.s32 	%r509, %r1417, %r472;
	setp.lt.u32 	%p359, %r509, %r193;
	mul.wide.u32 	%rd521, %r1417, 4;
	add.s64 	%rd61, %rd103, %rd521;
	@%p359 bra 	$L__BB0_622;
	ld.u32 	%r1413, [%rd61];
	bra.uni 	$L__BB0_623;
$L__BB0_622:
	ld.u32 	%r1413, [%rd61];
	mul.wide.u32 	%rd522, %r509, 4;
	add.s64 	%rd523, %rd1, %rd522;
	st.global.u32 	[%rd523], %r1413;
$L__BB0_623:
	setp.gt.s32 	%p360, %r1413, -2;
	@%p360 bra 	$L__BB0_625;
	mov.u64 	%rd524, $str$2;
	cvta.global.u64 	%rd525, %rd524;
	{ // callseq 88, 0
	.param .b64 param0;
	st.param.b64 	[param0], %rd525;
	.param .b64 param1;
	st.param.b64 	[param1], 0;
	.param .b32 retval0;
	call.uni (retval0), 
	vprintf, 
	(
	param0, 
	param1
	);
	ld.param.b32 	%r1137, [retval0];
	} // callseq 88
$L__BB0_625:
	add.s32 	%r513, %r509, 1;
	setp.lt.u32 	%p361, %r513, %r193;
	@%p361 bra 	$L__BB0_627;
	ld.u32 	%r1414, [%rd61+4];
	bra.uni 	$L__BB0_628;
$L__BB0_627:
	ld.u32 	%r1414, [%rd61+4];
	mul.wide.u32 	%rd526, %r513, 4;
	add.s64 	%rd527, %rd1, %rd526;
	st.global.u32 	[%rd527], %r1414;
$L__BB0_628:
	setp.gt.s32 	%p362, %r1414, -2;
	@%p362 bra 	$L__BB0_630;
	mov.u64 	%rd528, $str$2;
	cvta.global.u64 	%rd529, %rd528;
	{ // callseq 89, 0
	.param .b64 param0;
	st.param.b64 	[param0], %rd529;
	.param .b64 param1;
	st.param.b64 	[param1], 0;
	.param .b32 retval0;
	call.uni (retval0), 
	vprintf, 
	(
	param0, 
	param1
	);
	ld.param.b32 	%r1139, [retval0];
	} // callseq 89
$L__BB0_630:
	add.s32 	%r517, %r509, 2;
	setp.lt.u32 	%p363, %r517, %r193;
	@%p363 bra 	$L__BB0_632;
	ld.u32 	%r1415, [%rd61+8];
	bra.uni 	$L__BB0_633;
$L__BB0_632:
	ld.u32 	%r1415, [%rd61+8];
	mul.wide.u32 	%rd530, %r517, 4;
	add.s64 	%rd531, %rd1, %rd530;
	st.global.u32 	[%rd531], %r1415;
$L__BB0_633:
	setp.gt.s32 	%p364, %r1415, -2;
	@%p364 bra 	$L__BB0_635;
	mov.u64 	%rd532, $str$2;
	cvta.global.u64 	%rd533, %rd532;
	{ // callseq 90, 0
	.param .b64 param0;
	st.param.b64 	[param0], %rd533;
	.param .b64 param1;
	st.param.b64 	[param1], 0;
	.param .b32 retval0;
	call.uni (retval0), 
	vprintf, 
	(
	param0, 
	param1
	);
	ld.param.b32 	%r1141, [retval0];
	} // callseq 90
$L__BB0_635:
	add.s32 	%r521, %r509, 3;
	setp.lt.u32 	%p365, %r521, %r193;
	@%p365 bra 	$L__BB0_637;
	ld.u32 	%r1416, [%rd61+12];
	bra.uni 	$L__BB0_638;
$L__BB0_637:
	ld.u32 	%r1416, [%rd61+12];
	mul.wide.u32 	%rd534, %r521, 4;
	add.s64 	%rd535, %rd1, %rd534;
	st.global.u32 	[%rd535], %r1416;
$L__BB0_638:
	setp.gt.s32 	%p366, %r1416, -2;
	@%p366 bra 	$L__BB0_640;
	mov.u64 	%rd536, $str$2;
	cvta.global.u64 	%rd537, %rd536;
	{ // callseq 91, 0
	.param .b64 param0;
	st.param.b64 	[param0], %rd537;
	.param .b64 param1;
	st.param.b64 	[param1], 0;
	.param .b32 retval0;
	call.uni (retval0), 
	vprintf, 
	(
	param0, 
	param1
	);
	ld.param.b32 	%r1143, [retval0];
	} // callseq 91
$L__BB0_640:
	add.s32 	%r1417, %r1417, 4;
$L__BB0_641:
	setp.eq.s32 	%p367, %r194, 0;
	@%p367 bra 	$L__BB0_660;
	setp.eq.s32 	%p368, %r195, 0;
	@%p368 bra 	$L__BB0_654;
	add.s32 	%r527, %r1417, %r472;
	setp.lt.u32 	%p369, %r527, %r193;
	mul.wide.u32 	%rd538, %r1417, 4;
	add.s64 	%rd62, %rd103, %rd538;
	@%p369 bra 	$L__BB0_645;
	ld.u32 	%r1418, [%rd62];
	bra.uni 	$L__BB0_646;
$L__BB0_645:
	ld.u32 	%r1418, [%rd62];
	mul.wide.u32 	%rd539, %r527, 4;
	add.s64 	%rd540, %rd1, %rd539;
	st.global.u32 	[%rd540], %r1418;
$L__BB0_646:
	setp.gt.s32 	%p370, %r1418, -2;
	@%p370 bra 	$L__BB0_648;
	mov.u64 	%rd541, $str$2;
	cvta.global.u64 	%rd542, %rd541;
	{ // callseq 92, 0
	.param .b64 param0;
	st.param.b64 	[param0], %rd542;
	.param .b64 param1;
	st.param.b64 	[param1], 0;
	.param .b32 retval0;
	call.uni (retval0), 
	vprintf, 
	(
	param0, 
	param1
	);
	ld.param.b32 	%r1145, [retval0];
	} // callseq 92
$L__BB0_648:
	add.s32 	%r531, %r527, 1;
	setp.lt.u32 	%p371, %r531, %r193;
	@%p371 bra 	$L__BB0_650;
	ld.u32 	%r1419, [%rd62+4];
	bra.uni 	$L__BB0_651;
$L__BB0_650:
	ld.u32 	%r1419, [%rd62+4];
	mul.wide.u32 	%rd543, %r531, 4;
	add.s64 	%rd544, %rd1, %rd543;
	st.global.u32 	[%rd544], %r1419;
$L__BB0_651:
	setp.gt.s32 	%p372, %r1419, -2;
	@%p372 bra 	$L__BB0_653;
	mov.u64 	%rd545, $str$2;
	cvta.global.u64 	%rd546, %rd545;
	{ // callseq 93, 0
	.param .b64 param0;
	st.param.b64 	[param0], %rd546;
	.param .b64 param1;
	st.param.b64 	[param1], 0;
	.param .b32 retval0;
	call.uni (retval0), 
	vprintf, 
	(
	param0, 
	param1
	);
	ld.param.b32 	%r1147, [retval0];
	} // callseq 93
$L__BB0_653:
	add.s32 	%r1417, %r1417, 2;
$L__BB0_654:
	and.b32  	%r1149, %r754, 1;
	setp.eq.b32 	%p373, %r1149, 1;
	not.pred 	%p374, %p373;
	@%p374 bra 	$L__BB0_660;
	add.s32 	%r537, %r1417, %r472;
	setp.lt.u32 	%p375, %r537, %r193;
	@%p375 bra 	$L__BB0_657;
	mul.wide.u32 	%rd547, %r1417, 4;
	add.s64 	%rd548, %rd103, %rd547;
	ld.u32 	%r1421, [%rd548];
	bra.uni 	$L__BB0_658;
$L__BB0_657:
	mul.wide.u32 	%rd549, %r1417, 4;
	add.s64 	%rd550, %rd103, %rd549;
	ld.u32 	%r1421, [%rd550];
	mul.wide.u32 	%rd551, %r537, 4;
	add.s64 	%rd552, %rd1, %rd551;
	st.global.u32 	[%rd552], %r1421;
$L__BB0_658:
	setp.gt.s32 	%p376, %r1421, -2;
	@%p376 bra 	$L__BB0_660;
	mov.u64 	%rd553, $str$2;
	cvta.global.u64 	%rd554, %rd553;
	{ // callseq 94, 0
	.param .b64 param0;
	st.param.b64 	[param0], %rd554;
	.param .b64 param1;
	st.param.b64 	[param1], 0;
	.param .b32 retval0;
	call.uni (retval0), 
	vprintf, 
	(
	param0, 
	param1
	);
	ld.param.b32 	%r1150, [retval0];
	} // callseq 94
$L__BB0_660:
	setp.lt.s32 	%p377, %r754, 1;
	{ // callseq 95, 0
	.param .b64 param0;
	st.param.b64 	[param0], %rd103;
	call.uni 
	free, 
	(
	param0
	);
	} // callseq 95
	@%p377 bra 	$L__BB0_746;
	add.s32 	%r1153, %r192, 2560;
	mul.lo.s32 	%r541, %r1153, %r754;
	setp.lt.u32 	%p378, %r3, 7;
	mov.b32 	%r1436, 0;
	@%p378 bra 	$L__BB0_704;
	and.b32  	%r1436, %r754, 2147483640;
	mov.b32 	%r1422, 0;
	mov.u64 	%rd558, $str$2;
$L__BB0_663:
	.pragma "nounroll";
	add.s32 	%r544, %r1422, %r541;
	setp.lt.u32 	%p379, %r544, %r193;
	mul.wide.u32 	%rd555, %r1422, 4;
	add.s64 	%rd63, %rd109, %rd555;
	@%p379 bra 	$L__BB0_665;
	ld.u32 	%r1423, [%rd63];
	bra.uni 	$L__BB0_666;
$L__BB0_665:
	ld.u32 	%r1423, [%rd63];
	mul.wide.u32 	%rd556, %r544, 4;
	add.s64 	%rd557, %rd1, %rd556;
	st.global.u32 	[%rd557], %r1423;
$L__BB0_666:
	setp.gt.s32 	%p380, %r1423, -2;
	@%p380 bra 	$L__BB0_668;
	cvta.global.u64 	%rd559, %rd558;
	{ // callseq 96, 0
	.param .b64 param0;
	st.param.b64 	[param0], %rd559;
	.param .b64 param1;
	st.param.b64 	[param1], 0;
	.param .b32 retval0;
	call.uni (retval0), 
	vprintf, 
	(
	param0, 
	param1
	);
	ld.param.b32 	%r1155, [retval0];
	} // callseq 96
$L__BB0_668:
	add.s32 	%r548, %r544, 1;
	setp.lt.u32 	%p381, %r548, %r193;
	@%p381 bra 	$L__BB0_670;
	ld.u32 	%r1424, [%rd63+4];
	bra.uni 	$L__BB0_671;
$L__BB0_670:
	ld.u32 	%r1424, [%rd63+4];
	mul.wide.u32 	%rd560, %r548, 4;
	add.s64 	%rd561, %rd1, %rd560;
	st.global.u32 	[%rd561], %r1424;
$L__BB0_671:
	setp.gt.s32 	%p382, %r1424, -2;
	@%p382 bra 	$L__BB0_673;
	cvta.global.u64 	%rd563, %rd558;
	{ // callseq 97, 0
	.param .b64 param0;
	st.param.b64 	[param0], %rd563;
	.param .b64 param1;
	st.param.b64 	[param1], 0;
	.param .b32 retval0;
	call.uni (retval0), 
	vprintf, 
	(
	param0, 
	param1
	);
	ld.param.b32 	%r1157, [retval0];
	} // callseq 97
$L__BB0_673:
	add.s32 	%r552, %r544, 2;
	setp.lt.u32 	%p383, %r552, %r193;
	@%p383 bra 	$L__BB0_675;
	ld.u32 	%r1425, [%rd63+8];
	bra.uni 	$L__BB0_676;
$L__BB0_675:
	ld.u32 	%r1425, [%rd63+8];
	mul.wide.u32 	%rd564, %r552, 4;
	add.s64 	%rd565, %rd1, %rd564;
	st.global.u32 	[%rd565], %r1425;
$L__BB0_676:
	setp.gt.s32 	%p384, %r1425, -2;
	@%p384 bra 	$L__BB0_678;
	cvta.global.u64 	%rd567, %rd558;
	{ // callseq 98, 0
	.param .b64 param0;
	st.param.b64 	[param0], %rd567;
	.param .b64 param1;
	st.param.b64 	[param1], 0;
	.param .b32 retval0;
	call.uni (retval0), 
	vprintf, 
	(
	param0, 
	param1
	);
	ld.param.b32 	%r1159, [retval0];
	} // callseq 98
$L__BB0_678:
	add.s32 	%r556, %r544, 3;
	setp.lt.u32 	%p385, %r556, %r193;
	@%p385 bra 	$L__BB0_680;
	ld.u32 	%r1426, [%rd63+12];
	bra.uni 	$L__BB0_681;
$L__BB0_680:
	ld.u32 	%r1426, [%rd63+12];
	mul.wide.u32 	%rd568, %r556, 4;
	add.s64 	%rd569, %rd1, %rd568;
	st.global.u32 	[%rd569], %r1426;
$L__BB0_681:
	setp.gt.s32 	%p386, %r1426, -2;
	@%p386 bra 	$L__BB0_683;
	cvta.global.u64 	%rd571, %rd558;
	{ // callseq 99, 0
	.param .b64 param0;
	st.param.b64 	[param0], %rd571;
	.param .b64 param1;
	st.param.b64 	[param1], 0;
	.param .b32 retval0;
	call.uni (retval0), 
	vprintf, 
	(
	param0, 
	param1
	);
	ld.param.b32 	%r1161, [retval0];
	} // callseq 99
$L__BB0_683:
	add.s32 	%r560, %r544, 4;
	setp.lt.u32 	%p387, %r560, %r193;
	@%p387 bra 	$L__BB0_685;
	ld.u32 	%r1427, [%rd63+16];
	bra.uni 	$L__BB0_686;
$L__BB0_685:
	ld.u32 	%r1427, [%rd63+16];
	mul.wide.u32 	%rd572, %r560, 4;
	add.s64 	%rd573, %rd1, %rd572;
	st.global.u32 	[%rd573], %r1427;
$L__BB0_686:
	setp.gt.s32 	%p388, %r1427, -2;
	@%p388 bra 	$L__BB0_688;
	cvta.global.u64 	%rd575, %rd558;
	{ // callseq 100, 0
	.param .b64 param0;
	st.param.b64 	[param0], %rd575;
	.param .b64 param1;
	st.param.b64 	[param1], 0;
	.param .b32 retval0;
	call.uni (retval0), 
	vprintf, 
	(
	param0, 
	param1
	);
	ld.param.b32 	%r1163, [retval0];
	} // callseq 100
$L__BB0_688:
	add.s32 	%r564, %r544, 5;
	setp.lt.u32 	%p389, %r564, %r193;
	@%p389 bra 	$L__BB0_690;
	ld.u32 	%r1428, [%rd63+20];
	bra.uni 	$L__BB0_691;
$L__BB0_690:
	ld.u32 	%r1428, [%rd63+20];
	mul.wide.u32 	%rd576, %r564, 4;
	add.s64 	%rd577, %rd1, %rd576;
	st.global.u32 	[%rd577], %r1428;
$L__BB0_691:
	setp.gt.s32 	%p390, %r1428, -2;
	@%p390 bra 	$L__BB0_693;
	cvta.global.u64 	%rd579, %rd558;
	{ // callseq 101, 0
	.param .b64 param0;
	st.param.b64 	[param0], %rd579;
	.param .b64 param1;
	st.param.b64 	[param1], 0;
	.param .b32 retval0;
	call.uni (retval0), 
	vprintf, 
	(
	param0, 
	param1
	);
	ld.param.b32 	%r1165, [retval0];
	} // callseq 101
$L__BB0_693:
	add.s32 	%r568, %r544, 6;
	setp.lt.u32 	%p391, %r568, %r193;
	@%p391 bra 	$L__BB0_695;
	ld.u32 	%r1429, [%rd63+24];
	bra.uni 	$L__BB0_696;
$L__BB0_695:
	ld.u32 	%r1429, [%rd63+24];
	mul.wide.u32 	%rd580, %r568, 4;
	add.s64 	%rd581, %rd1, %rd580;
	st.global.u32 	[%rd581], %r1429;
$L__BB0_696:
	setp.gt.s32 	%p392, %r1429, -2;
	@%p392 bra 	$L__BB0_698;
	cvta.global.u64 	%rd583, %rd558;
	{ // callseq 102, 0
	.param .b64 param0;
	st.param.b64 	[param0], %rd583;
	.param .b64 param1;
	st.param.b64 	[param1], 0;
	.param .b32 retval0;
	call.uni (retval0), 
	vprintf, 
	(
	param0, 
	param1
	);
	ld.param.b32 	%r1167, [retval0];
	} // callseq 102
$L__BB0_698:
	add.s32 	%r572, %r544, 7;
	setp.lt.u32 	%p393, %r572, %r193;
	@%p393 bra 	$L__BB0_700;
	ld.u32 	%r1430, [%rd63+28];
	bra.uni 	$L__BB0_701;
$L__BB0_700:
	ld.u32 	%r1430, [%rd63+28];
	mul.wide.u32 	%rd584, %r572, 4;
	add.s64 	%rd585, %rd1, %rd584;
	st.global.u32 	[%rd585], %r1430;
$L__BB0_701:
	setp.gt.s32 	%p394, %r1430, -2;
	@%p394 bra 	$L__BB0_703;
	cvta.global.u64 	%rd587, %rd558;
	{ // callseq 103, 0
	.param .b64 param0;
	st.param.b64 	[param0], %rd587;
	.param .b64 param1;
	st.param.b64 	[param1], 0;
	.param .b32 retval0;
	call.uni (retval0), 
	vprintf, 
	(
	param0, 
	param1
	);
	ld.param.b32 	%r1169, [retval0];
	} // callseq 103
$L__BB0_703:
	add.s32 	%r1422, %r1422, 8;
	setp.ne.s32 	%p395, %r1422, %r1436;
	@%p395 bra 	$L__BB0_663;
$L__BB0_704:
	setp.eq.s32 	%p396, %r5, 0;
	@%p396 bra 	$L__BB0_746;
	setp.lt.u32 	%p397, %r5, 4;
	@%p397 bra 	$L__BB0_727;
	add.s32 	%r578, %r1436, %r541;
	setp.lt.u32 	%p398, %r578, %r193;
	mul.wide.u32 	%rd588, %r1436, 4;
	add.s64 	%rd64, %rd109, %rd588;
	@%p398 bra 	$L__BB0_708;
	ld.u32 	%r1432, [%rd64];
	bra.uni 	$L__BB0_709;
$L__BB0_708:
	ld.u32 	%r1432, [%rd64];
	mul.wide.u32 	%rd589, %r578, 4;
	add.s64 	%rd590, %rd1, %rd589;
	st.global.u32 	[%rd590], %r1432;
$L__BB0_709:
	setp.gt.s32 	%p399, %r1432, -2;
	@%p399 bra 	$L__BB0_711;
	mov.u64 	%rd591, $str$2;
	cvta.global.u64 	%rd592, %rd591;
	{ // callseq 104, 0
	.param .b64 param0;
	st.param.b64 	[param0], %rd592;
	.param .b64 param1;
	st.param.b64 	[param1], 0;
	.param .b32 retval0;
	call.uni (retval0), 
	vprintf, 
	(
	param0, 
	param1
	);
	ld.param.b32 	%r1171, [retval0];
	} // callseq 104
$L__BB0_711:
	add.s32 	%r582, %r578, 1;
	setp.lt.u32 	%p400, %r582, %r193;
	@%p400 bra 	$L__BB0_713;
	ld.u32 	%r1433, [%rd64+4];
	bra.uni 	$L__BB0_714;
$L__BB0_713:
	ld.u32 	%r1433, [%rd64+4];
	mul.wide.u32 	%rd593, %r582, 4;
	add.s64 	%rd594, %rd1, %rd593;
	st.global.u32 	[%rd594], %r1433;
$L__BB0_714:
	setp.gt.s32 	%p401, %r1433, -2;
	@%p401 bra 	$L__BB0_716;
	mov.u64 	%rd595, $str$2;
	cvta.global.u64 	%rd596, %rd595;
	{ // callseq 105, 0
	.param .b64 param0;
	st.param.b64 	[param0], %rd596;
	.param .b64 param1;
	st.param.b64 	[param1], 0;
	.param .b32 retval0;
	call.uni (retval0), 
	vprintf, 
	(
	param0, 
	param1
	);
	ld.param.b32 	%r1173, [retval0];
	} // callseq 105
$L__BB0_716:
	add.s32 	%r586, %r578, 2;
	setp.lt.u32 	%p402, %r586, %r193;
	@%p402 bra 	$L__BB0_718;
	ld.u32 	%r1434, [%rd64+8];
	bra.uni 	$L__BB0_719;
$L__BB0_718:
	ld.u32 	%r1434, [%rd64+8];
	mul.wide.u32 	%rd597, %r586, 4;
	add.s64 	%rd598, %rd1, %rd597;
	st.global.u32 	[%rd598], %r1434;
$L__BB0_719:
	setp.gt.s32 	%p403, %r1434, -2;
	@%p403 bra 	$L__BB0_721;
	mov.u64 	%rd599, $str$2;
	cvta.global.u64 	%rd600, %rd599;
	{ // callseq 106, 0
	.param .b64 param0;
	st.param.b64 	[param0], %rd600;
	.param .b64 param1;
	st.param.b64 	[param1], 0;
	.param .b32 retval0;
	call.uni (retval0), 
	vprintf, 
	(
	param0, 
	param1
	);
	ld.param.b32 	%r1175, [retval0];
	} // callseq 106
$L__BB0_721:
	add.s32 	%r590, %r578, 3;
	setp.lt.u32 	%p404, %r590, %r193;
	@%p404 bra 	$L__BB0_723;
	ld.u32 	%r1435, [%rd64+12];
	bra.uni 	$L__BB0_724;
$L__BB0_723:
	ld.u32 	%r1435, [%rd64+12];
	mul.wide.u32 	%rd601, %r590, 4;
	add.s64 	%rd602, %rd1, %rd601;
	st.global.u32 	[%rd602], %r1435;
$L__BB0_724:
	setp.gt.s32 	%p405, %r1435, -2;
	@%p405 bra 	$L__BB0_726;
	mov.u64 	%rd603, $str$2;
	cvta.global.u64 	%rd604, %rd603;
	{ // callseq 107, 0
	.param .b64 param0;
	st.param.b64 	[param0], %rd604;
	.param .b64 param1;
	st.param.b64 	[param1], 0;
	.param .b32 retval0;
	call.uni (retval0), 
	vprintf, 
	(
	param0, 
	param1
	);
	ld.param.b32 	%r1177, [retval0];
	} // callseq 107
$L__BB0_726:
	add.s32 	%r1436, %r1436, 4;
$L__BB0_727:
	setp.eq.s32 	%p406, %r194, 0;
	@%p406 bra 	$L__BB0_746;
	setp.eq.s32 	%p407, %r195, 0;
	@%p407 bra 	$L__BB0_740;
	add.s32 	%r596, %r1436, %r541;
	setp.lt.u32 	%p408, %r596, %r193;
	mul.wide.u32 	%rd605, %r1436, 4;
	add.s64 	%rd65, %rd109, %rd605;
	@%p408 bra 	$L__BB0_731;
	ld.u32 	%r1437, [%rd65];
	bra.uni 	$L__BB0_732;
$L__BB0_731:
	ld.u32 	%r1437, [%rd65];
	mul.wide.u32 	%rd606, %r596, 4;
	add.s64 	%rd607, %rd1, %rd606;
	st.global.u32 	[%rd607], %r1437;
$L__BB0_732:
	setp.gt.s32 	%p409, %r1437, -2;
	@%p409 bra 	$L__BB0_734;
	mov.u64 	%rd608, $str$2;
	cvta.global.u64 	%rd609, %rd608;
	{ // callseq 108, 0
	.param .b64 param0;
	st.param.b64 	[param0], %rd609;
	.param .b64 param1;
	st.param.b64 	[param1], 0;
	.param .b32 retval0;
	call.uni (retval0), 
	vprintf, 
	(
	param0, 
	param1
	);
	ld.param.b32 	%r1179, [retval0];
	} // callseq 108
$L__BB0_734:
	add.s32 	%r600, %r596, 1;
	setp.lt.u32 	%p410, %r600, %r193;
	@%p410 bra 	$L__BB0_736;
	ld.u32 	%r1438, [%rd65+4];
	bra.uni 	$L__BB0_737;
$L__BB0_736:
	ld.u32 	%r1438, [%rd65+4];
	mul.wide.u32 	%rd610, %r600, 4;
	add.s64 	%rd611, %rd1, %rd610;
	st.global.u32 	[%rd611], %r1438;
$L__BB0_737:
	setp.gt.s32 	%p411, %r1438, -2;
	@%p411 bra 	$L__BB0_739;
	mov.u64 	%rd612, $str$2;
	cvta.global.u64 	%rd613, %rd612;
	{ // callseq 109, 0
	.param .b64 param0;
	st.param.b64 	[param0], %rd613;
	.param .b64 param1;
	st.param.b64 	[param1], 0;
	.param .b32 retval0;
	call.uni (retval0), 
	vprintf, 
	(
	param0, 
	param1
	);
	ld.param.b32 	%r1181, [retval0];
	} // callseq 109
$L__BB0_739:
	add.s32 	%r1436, %r1436, 2;
$L__BB0_740:
	and.b32  	%r1183, %r754, 1;
	setp.eq.b32 	%p412, %r1183, 1;
	not.pred 	%p413, %p412;
	@%p413 bra 	$L__BB0_746;
	add.s32 	%r606, %r1436, %r541;
	setp.lt.u32 	%p414, %r606, %r193;
	@%p414 bra 	$L__BB0_743;
	mul.wide.u32 	%rd614, %r1436, 4;
	add.s64 	%rd615, %rd109, %rd614;
	ld.u32 	%r1440, [%rd615];
	bra.uni 	$L__BB0_744;
$L__BB0_743:
	mul.wide.u32 	%rd616, %r1436, 4;
	add.s64 	%rd617, %rd109, %rd616;
	ld.u32 	%r1440, [%rd617];
	mul.wide.u32 	%rd618, %r606, 4;
	add.s64 	%rd619, %rd1, %rd618;
	st.global.u32 	[%rd619], %r1440;
$L__BB0_744:
	setp.gt.s32 	%p415, %r1440, -2;
	@%p415 bra 	$L__BB0_746;
	mov.u64 	%rd620, $str$2;
	cvta.global.u64 	%rd621, %rd620;
	{ // callseq 110, 0
	.param .b64 param0;
	st.param.b64 	[param0], %rd621;
	.param .b64 param1;
	st.param.b64 	[param1], 0;
	.param .b32 retval0;
	call.uni (retval0), 
	vprintf, 
	(
	param0, 
	param1
	);
	ld.param.b32 	%r1184, [retval0];
	} // callseq 110
$L__BB0_746:
	setp.lt.s32 	%p416, %r754, 1;
	{ // callseq 111, 0
	.param .b64 param0;
	st.param.b64 	[param0], %rd109;
	call.uni 
	free, 
	(
	param0
	);
	} // callseq 111
	@%p416 bra 	$L__BB0_832;
	add.s32 	%r1187, %r192, 3072;
	mul.lo.s32 	%r610, %r1187, %r754;
	setp.lt.u32 	%p417, %r3, 7;
	mov.b32 	%r1455, 0;
	@%p417 bra 	$L__BB0_790;
	and.b32  	%r1455, %r754, 2147483640;
	mov.b32 	%r1441, 0;
	mov.u64 	%rd625, $str$2;
$L__BB0_749:
	.pragma "nounroll";
	add.s32 	%r613, %r1441, %r610;
	setp.lt.u32 	%p418, %r613, %r193;
	mul.wide.u32 	%rd622, %r1441, 4;
	add.s64 	%rd66, %rd115, %rd622;
	@%p418 bra 	$L__BB0_751;
	ld.u32 	%r1442, [%rd66];
	bra.uni 	$L__BB0_752;
$L__BB0_751:
	ld.u32 	%r1442, [%rd66];
	mul.wide.u32 	%rd623, %r613, 4;
	add.s64 	%rd624, %rd1, %rd623;
	st.global.u32 	[%rd624], %r1442;
$L__BB0_752:
	setp.gt.s32 	%p419, %r1442, -2;
	@%p419 bra 	$L__BB0_754;
	cvta.global.u64 	%rd626, %rd625;
	{ // callseq 112, 0
	.param .b64 param0;
	st.param.b64 	[param0], %rd626;
	.param .b64 param1;
	st.param.b64 	[param1], 0;
	.param .b32 retval0;
	call.uni (retval0), 
	vprintf, 
	(
	param0, 
	param1
	);
	ld.param.b32 	%r1189, [retval0];
	} // callseq 112
$L__BB0_754:
	add.s32 	%r617, %r613, 1;
	setp.lt.u32 	%p420, %r617, %r193;
	@%p420 bra 	$L__BB0_756;
	ld.u32 	%r1443, [%rd66+4];
	bra.uni 	$L__BB0_757;
$L__BB0_756:
	ld.u32 	%r1443, [%rd66+4];
	mul.wide.u32 	%rd627, %r617, 4;
	add.s64 	%rd628, %rd1, %rd627;
	st.global.u32 	[%rd628], %r1443;
$L__BB0_757:
	setp.gt.s32 	%p421, %r1443, -2;
	@%p421 bra 	$L__BB0_759;
	cvta.global.u64 	%rd630, %rd625;
	{ // callseq 113, 0
	.param .b64 param0;
	st.param.b64 	[param0], %rd630;
	.param .b64 param1;
	st.param.b64 	[param1], 0;
	.param .b32 retval0;
	call.uni (retval0), 
	vprintf, 
	(
	param0, 
	param1
	);
	ld.param.b32 	%r1191, [retval0];
	} // callseq 113
$L__BB0_759:
	add.s32 	%r621, %r613, 2;
	setp.lt.u32 	%p422, %r621, %r193;
	@%p422 bra 	$L__BB0_761;
	ld.u32 	%r1444, [%rd66+8];
	bra.uni 	$L__BB0_762;
$L__BB0_761:
	ld.u32 	%r1444, [%rd66+8];
	mul.wide.u32 	%rd631, %r621, 4;
	add.s64 	%rd632, %rd1, %rd631;
	st.global.u32 	[%rd632], %r1444;
$L__BB0_762:
	setp.gt.s32 	%p423, %r1444, -2;
	@%p423 bra 	$L__BB0_764;
	cvta.global.u64 	%rd634, %rd625;
	{ // callseq 114, 0
	.param .b64 param0;
	st.param.b64 	[param0], %rd634;
	.param .b64 param1;
	st.param.b64 	[param1], 0;
	.param .b32 retval0;
	call.uni (retval0), 
	vprintf, 
	(
	param0, 
	param1
	);
	ld.param.b32 	%r1193, [retval0];
	} // callseq 114
$L__BB0_764:
	add.s32 	%r625, %r613, 3;
	setp.lt.u32 	%p424, %r625, %r193;
	@%p424 bra 	$L__BB0_766;
	ld.u32 	%r1445, [%rd66+12];
	bra.uni 	$L__BB0_767;
$L__BB0_766:
	ld.u32 	%r1445, [%rd66+12];
	mul.wide.u32 	%rd635, %r625, 4;
	add.s64 	%rd636, %rd1, %rd635;
	st.global.u32 	[%rd636], %r1445;
$L__BB0_767:
	setp.gt.s32 	%p425, %r1445, -2;
	@%p425 bra 	$L__BB0_769;
	cvta.global.u64 	%rd638, %rd625;
	{ // callseq 115, 0
	.param .b64 param0;
	st.param.b64 	[param0], %rd638;
	.param .b64 param1;
	st.param.b64 	[param1], 0;
	.param .b32 retval0;
	call.uni (retval0), 
	vprintf, 
	(
	param0, 
	param1
	);
	ld.param.b32 	%r1195, [retval0];
	} // callseq 115
$L__BB0_769:
	add.s32 	%r629, %r613, 4;
	setp.lt.u32 	%p426, %r629, %r193;
	@%p426 bra 	$L__BB0_771;
	ld.u32 	%r1446, [%rd66+16];
	bra.uni 	$L__BB0_772;
$L__BB0_771:
	ld.u32 	%r1446, [%rd66+16];
	mul.wide.u32 	%rd639, %r629, 4;
	add.s64 	%rd640, %rd1, %rd639;
	st.global.u32 	[%rd640], %r1446;
$L__BB0_772:
	setp.gt.s32 	%p427, %r1446, -2;
	@%p427 bra 	$L__BB0_774;
	cvta.global.u64 	%rd642, %rd625;
	{ // callseq 116, 0
	.param .b64 param0;
	st.param.b64 	[param0], %rd642;
	.param .b64 param1;
	st.param.b64 	[param1], 0;
	.param .b32 retval0;
	call.uni (retval0), 
	vprintf, 
	(
	param0, 
	param1
	);
	ld.param.b32 	%r1197, [retval0];
	} // callseq 116
$L__BB0_774:
	add.s32 	%r633, %r613, 5;
	setp.lt.u32 	%p428, %r633, %r193;
	@%p428 bra 	$L__BB0_776;
	ld.u32 	%r1447, [%rd66+20];
	bra.uni 	$L__BB0_777;
$L__BB0_776:
	ld.u32 	%r1447, [%rd66+20];
	mul.wide.u32 	%rd643, %r633, 4;
	add.s64 	%rd644, %rd1, %rd643;
	st.global.u32 	[%rd644], %r1447;
$L__BB0_777:
	setp.gt.s32 	%p429, %r1447, -2;
	@%p429 bra 	$L__BB0_779;
	cvta.global.u64 	%rd646, %rd625;
	{ // callseq 117, 0
	.param .b64 param0;
	st.param.b64 	[param0], %rd646;
	.param .b64 param1;
	st.param.b64 	[param1], 0;
	.param .b32 retval0;
	call.uni (retval0), 
	vprintf, 
	(
	param0, 
	param1
	);
	ld.param.b32 	%r1199, [retval0];
	} // callseq 117
$L__BB0_779:
	add.s32 	%r637, %r613, 6;
	setp.lt.u32 	%p430, %r637, %r193;
	@%p430 bra 	$L__BB0_781;
	ld.u32 	%r1448, [%rd66+24];
	bra.uni 	$L__BB0_782;
$L__BB0_781:
	ld.u32 	%r1448, [%rd66+24];
	mul.wide.u32 	%rd647, %r637, 4;
	add.s64 	%rd648, %rd1, %rd647;
	st.global.u32 	[%rd648], %r1448;
$L__BB0_782:
	setp.gt.s32 	%p431, %r1448, -2;
	@%p431 bra 	$L__BB0_784;
	cvta.global.u64 	%rd650, %rd625;
	{ // callseq 118, 0
	.param .b64 param0;
	st.param.b64 	[param0], %rd650;
	.param .b64 param1;
	st.param.b64 	[param1], 0;
	.param .b32 retval0;
	call.uni (retval0), 
	vprintf, 
	(
	param0, 
	param1
	);
	ld.param.b32 	%r1201, [retval0];
	} // callseq 118
$L__BB0_784:
	add.s32 	%r641, %r613, 7;
	setp.lt.u32 	%p432, %r641, %r193;
	@%p432 bra 	$L__BB0_786;
	ld.u32 	%r1449, [%rd66+28];
	bra.uni 	$L__BB0_787;
$L__BB0_786:
	ld.u32 	%r1449, [%rd66+28];
	mul.wide.u32 	%rd651, %r641, 4;
	add.s64 	%rd652, %rd1, %rd651;
	st.global.u32 	[%rd652], %r1449;
$L__BB0_787:
	setp.gt.s32 	%p433, %r1449, -2;
	@%p433 bra 	$L__BB0_789;
	cvta.global.u64 	%rd654, %rd625;
	{ // callseq 119, 0
	.param .b64 param0;
	st.param.b64 	[param0], %rd654;
	.param .b64 param1;
	st.param.b64 	[param1], 0;
	.param .b32 retval0;
	call.uni (retval0), 
	vprintf, 
	(
	param0, 
	param1
	);
	ld.param.b32 	%r1203, [retval0];
	} // callseq 119
$L__BB0_789:
	add.s32 	%r1441, %r1441, 8;
	setp.ne.s32 	%p434, %r1441, %r1455;
	@%p434 bra 	$L__BB0_749;
$L__BB0_790:
	setp.eq.s32 	%p435, %r5, 0;
	@%p435 bra 	$L__BB0_832;
	setp.lt.u32 	%p436, %r5, 4;
	@%p436 bra 	$L__BB0_813;
	add.s32 	%r647, %r1455, %r610;
	setp.lt.u32 	%p437, %r647, %r193;
	mul.wide.u32 	%rd655, %r1455, 4;
	add.s64 	%rd67, %rd115, %rd655;
	@%p437 bra 	$L__BB0_794;
	ld.u32 	%r1451, [%rd67];
	bra.uni 	$L__BB0_795;
$L__BB0_794:
	ld.u32 	%r1451, [%rd67];
	mul.wide.u32 	%rd656, %r647, 4;
	add.s64 	%rd657, %rd1, %rd656;
	st.global.u32 	[%rd657], %r1451;
$L__BB0_795:
	setp.gt.s32 	%p438, %r1451, -2;
	@%p438 bra 	$L__BB0_797;
	mov.u64 	%rd658, $str$2;
	cvta.global.u64 	%rd659, %rd658;
	{ // callseq 120, 0
	.param .b64 param0;
	st.param.b64 	[param0], %rd659;
	.param .b64 param1;
	st.param.b64 	[param1], 0;
	.param .b32 retval0;
	call.uni (retval0), 
	vprintf, 
	(
	param0, 
	param1
	);
	ld.param.b32 	%r1205, [retval0];
	} // callseq 120
$L__BB0_797:
	add.s32 	%r651, %r647, 1;
	setp.lt.u32 	%p439, %r651, %r193;
	@%p439 bra 	$L__BB0_799;
	ld.u32 	%r1452, [%rd67+4];
	bra.uni 	$L__BB0_800;
$L__BB0_799:
	ld.u32 	%r1452, [%rd67+4];
	mul.wide.u32 	%rd660, %r651, 4;
	add.s64 	%rd661, %rd1, %rd660;
	st.global.u32 	[%rd661], %r1452;
$L__BB0_800:
	setp.gt.s32 	%p440, %r1452, -2;
	@%p440 bra 	$L__BB0_802;
	mov.u64 	%rd662, $str$2;
	cvta.global.u64 	%rd663, %rd662;
	{ // callseq 121, 0
	.param .b64 param0;
	st.param.b64 	[param0], %rd663;
	.param .b64 param1;
	st.param.b64 	[param1], 0;
	.param .b32 retval0;
	call.uni (retval0), 
	vprintf, 
	(
	param0, 
	param1
	);
	ld.param.b32 	%r1207, [retval0];
	} // callseq 121
$L__BB0_802:
	add.s32 	%r655, %r647, 2;
	setp.lt.u32 	%p441, %r655, %r193;
	@%p441 bra 	$L__BB0_804;
	ld.u32 	%r1453, [%rd67+8];
	bra.uni 	$L__BB0_805;
$L__BB0_804:
	ld.u32 	%r1453, [%rd67+8];
	mul.wide.u32 	%rd664, %r655, 4;
	add.s64 	%rd665, %rd1, %rd664;
	st.global.u32 	[%rd665], %r1453;
$L__BB0_805:
	setp.gt.s32 	%p442, %r1453, -2;
	@%p442 bra 	$L__BB0_807;
	mov.u64 	%rd666, $str$2;
	cvta.global.u64 	%rd667, %rd666;
	{ // callseq 122, 0
	.param .b64 param0;
	st.param.b64 	[param0], %rd667;
	.param .b64 param1;
	st.param.b64 	[param1], 0;
	.param .b32 retval0;
	call.uni (retval0), 
	vprintf, 
	(
	param0, 
	param1
	);
	ld.param.b32 	%r1209, [retval0];
	} // callseq 122
$L__BB0_807:
	add.s32 	%r659, %r647, 3;
	setp.lt.u32 	%p443, %r659, %r193;
	@%p443 bra 	$L__BB0_809;
	ld.u32 	%r1454, [%rd67+12];
	bra.uni 	$L__BB0_810;
$L__BB0_809:
	ld.u32 	%r1454, [%rd67+12];
	mul.wide.u32 	%rd668, %r659, 4;
	add.s64 	%rd669, %rd1, %rd668;
	st.global.u32 	[%rd669], %r1454;
$L__BB0_810:
	setp.gt.s32 	%p444, %r1454, -2;
	@%p444 bra 	$L__BB0_812;
	mov.u64 	%rd670, $str$2;
	cvta.global.u64 	%rd671, %rd670;
	{ // callseq 123, 0
	.param .b64 param0;
	st.param.b64 	[param0], %rd671;
	.param .b64 param1;
	st.param.b64 	[param1], 0;
	.param .b32 retval0;
	call.uni (retval0), 
	vprintf, 
	(
	param0, 
	param1
	);
	ld.param.b32 	%r1211, [retval0];
	} // callseq 123
$L__BB0_812:
	add.s32 	%r1455, %r1455, 4;
$L__BB0_813:
	setp.eq.s32 	%p445, %r194, 0;
	@%p445 bra 	$L__BB0_832;
	setp.eq.s32 	%p446, %r195, 0;
	@%p446 bra 	$L__BB0_826;
	add.s32 	%r665, %r1455, %r610;
	setp.lt.u32 	%p447, %r665, %r193;
	mul.wide.u32 	%rd672, %r1455, 4;
	add.s64 	%rd68, %rd115, %rd672;
	@%p447 bra 	$L__BB0_817;
	ld.u32 	%r1456, [%rd68];
	bra.uni 	$L__BB0_818;
$L__BB0_817:
	ld.u32 	%r1456, [%rd68];
	mul.wide.u32 	%rd673, %r665, 4;
	add.s64 	%rd674, %rd1, %rd673;
	st.global.u32 	[%rd674], %r1456;
$L__BB0_818:
	setp.gt.s32 	%p448, %r1456, -2;
	@%p448 bra 	$L__BB0_820;
	mov.u64 	%rd675, $str$2;
	cvta.global.u64 	%rd676, %rd675;
	{ // callseq 124, 0
	.param .b64 param0;
	st.param.b64 	[param0], %rd676;
	.param .b64 param1;
	st.param.b64 	[param1], 0;
	.param .b32 retval0;
	call.uni (retval0), 
	vprintf, 
	(
	param0, 
	param1
	);
	ld.param.b32 	%r1213, [retval0];
	} // callseq 124
$L__BB0_820:
	add.s32 	%r669, %r665, 1;
	setp.lt.u32 	%p449, %r669, %r193;
	@%p449 bra 	$L__BB0_822;
	ld.u32 	%r1457, [%rd68+4];
	bra.uni 	$L__BB0_823;
$L__BB0_822:
	ld.u32 	%r1457, [%rd68+4];
	mul.wide.u32 	%rd677, %r669, 4;
	add.s64 	%rd678, %rd1, %rd677;
	st.global.u32 	[%rd678], %r1457;
$L__BB0_823:
	setp.gt.s32 	%p450, %r1457, -2;
	@%p450 bra 	$L__BB0_825;
	mov.u64 	%rd679, $str$2;
	cvta.global.u64 	%rd680, %rd679;
	{ // callseq 125, 0
	.param .b64 param0;
	st.param.b64 	[param0], %rd680;
	.param .b64 param1;
	st.param.b64 	[param1], 0;
	.param .b32 retval0;
	call.uni (retval0), 
	vprintf, 
	(
	param0, 
	param1
	);
	ld.param.b32 	%r1215, [retval0];
	} // callseq 125
$L__BB0_825:
	add.s32 	%r1455, %r1455, 2;
$L__BB0_826:
	and.b32  	%r1217, %r754, 1;
	setp.eq.b32 	%p451, %r1217, 1;
	not.pred 	%p452, %p451;
	@%p452 bra 	$L__BB0_832;
	add.s32 	%r675, %r1455, %r610;
	setp.lt.u32 	%p453, %r675, %r193;
	@%p453 bra 	$L__BB0_829;
	mul.wide.u32 	%rd681, %r1455, 4;
	add.s64 	%rd682, %rd115, %rd681;
	ld.u32 	%r1459, [%rd682];
	bra.uni 	$L__BB0_830;
$L__BB0_829:
	mul.wide.u32 	%rd683, %r1455, 4;
	add.s64 	%rd684, %rd115, %rd683;
	ld.u32 	%r1459, [%rd684];
	mul.wide.u32 	%rd685, %r675, 4;
	add.s64 	%rd686, %rd1, %rd685;
	st.global.u32 	[%rd686], %r1459;
$L__BB0_830:
	setp.gt.s32 	%p454, %r1459, -2;
	@%p454 bra 	$L__BB0_832;
	mov.u64 	%rd687, $str$2;
	cvta.global.u64 	%rd688, %rd687;
	{ // callseq 126, 0
	.param .b64 param0;
	st.param.b64 	[param0], %rd688;
	.param .b64 param1;
	st.param.b64 	[param1], 0;
	.param .b32 retval0;
	call.uni (retval0), 
	vprintf, 
	(
	param0, 
	param1
	);
	ld.param.b32 	%r1218, [retval0];
	} // callseq 126
$L__BB0_832:
	setp.lt.s32 	%p455, %r754, 1;
	{ // callseq 127, 0
	.param .b64 param0;
	st.param.b64 	[param0], %rd115;
	call.uni 
	free, 
	(
	param0
	);
	} // callseq 127
	@%p455 bra 	$L__BB0_918;
	add.s32 	%r1221, %r192, 3584;
	mul.lo.s32 	%r679, %r1221, %r754;
	setp.lt.u32 	%p456, %r3, 7;
	mov.b32 	%r1474, 0;
	@%p456 bra 	$L__BB0_876;
	and.b32  	%r1474, %r754, 2147483640;
	mov.b32 	%r1460, 0;
	mov.u64 	%rd692, $str$2;
$L__BB0_835:
	.pragma "nounroll";
	add.s32 	%r682, %r1460, %r679;
	setp.lt.u32 	%p457, %r682, %r193;
	mul.wide.u32 	%rd689, %r1460, 4;
	add.s64 	%rd69, %rd121, %rd689;
	@%p457 bra 	$L__BB0_837;
	ld.u32 	%r1461, [%rd69];
	bra.uni 	$L__BB0_838;
$L__BB0_837:
	ld.u32 	%r1461, [%rd69];
	mul.wide.u32 	%rd690, %r682, 4;
	add.s64 	%rd691, %rd1, %rd690;
	st.global.u32 	[%rd691], %r1461;
$L__BB0_838:
	setp.gt.s32 	%p458, %r1461, -2;
	@%p458 bra 	$L__BB0_840;
	cvta.global.u64 	%rd693, %rd692;
	{ // callseq 128, 0
	.param .b64 param0;
	st.param.b64 	[param0], %rd693;
	.param .b64 param1;
	st.param.b64 	[param1], 0;
	.param .b32 retval0;
	call.uni (retval0), 
	vprintf, 
	(
	param0, 
	param1
	);
	ld.param.b32 	%r1223, [retval0];
	} // callseq 128
$L__BB0_840:
	add.s32 	%r686, %r682, 1;
	setp.lt.u32 	%p459, %r686, %r193;
	@%p459 bra 	$L__BB0_842;
	ld.u32 	%r1462, [%rd69+4];
	bra.uni 	$L__BB0_843;
$L__BB0_842:
	ld.u32 	%r1462, [%rd69+4];
	mul.wide.u32 	%rd694, %r686, 4;
	add.s64 	%rd695, %rd1, %rd694;
	st.global.u32 	[%rd695], %r1462;
$L__BB0_843:
	setp.gt.s32 	%p460, %r1462, -2;
	@%p460 bra 	$L__BB0_845;
	cvta.global.u64 	%rd697, %rd692;
	{ // callseq 129, 0
	.param .b64 param0;
	st.param.b64 	[param0], %rd697;
	.param .b64 param1;
	st.param.b64 	[param1], 0;
	.param .b32 retval0;
	call.uni (retval0), 
	vprintf, 
	(
	param0, 
	param1
	);
	ld.param.b32 	%r1225, [retval0];
	} // callseq 129
$L__BB0_845:
	add.s32 	%r690, %r682, 2;
	setp.lt.u32 	%p461, %r690, %r193;
	@%p461 bra 	$L__BB0_847;
	ld.u32 	%r1463, [%rd69+8];
	bra.uni 	$L__BB0_848;
$L__BB0_847:
	ld.u32 	%r1463, [%rd69+8];
	mul.wide.u32 	%rd698, %r690, 4;
	add.s64 	%rd699, %rd1, %rd698;
	st.global.u32 	[%rd699], %r1463;
$L__BB0_848:
	setp.gt.s32 	%p462, %r1463, -2;
	@%p462 bra 	$L__BB0_850;
	cvta.global.u64 	%rd701, %rd692;
	{ // callseq 130, 0
	.param .b64 param0;
	st.param.b64 	[param0], %rd701;
	.param .b64 param1;
	st.param.b64 	[param1], 0;
	.param .b32 retval0;
	call.uni (retval0), 
	vprintf, 
	(
	param0, 
	param1
	);
	ld.param.b32 	%r1227, [retval0];
	} // callseq 130
$L__BB0_850:
	add.s32 	%r694, %r682, 3;
	setp.lt.u32 	%p463, %r694, %r193;
	@%p463 bra 	$L__BB0_852;
	ld.u32 	%r1464, [%rd69+12];
	bra.uni 	$L__BB0_853;
$L__BB0_852:
	ld.u32 	%r1464, [%rd69+12];
	mul.wide.u32 	%rd702, %r694, 4;
	add.s64 	%rd703, %rd1, %rd702;
	st.global.u32 	[%rd703], %r1464;
$L__BB0_853:
	setp.gt.s32 	%p464, %r1464, -2;
	@%p464 bra 	$L__BB0_855;
	cvta.global.u64 	%rd705, %rd692;
	{ // callseq 131, 0
	.param .b64 param0;
	st.param.b64 	[param0], %rd705;
	.param .b64 param1;
	st.param.b64 	[param1], 0;
	.param .b32 retval0;
	call.uni (retval0), 
	vprintf, 
	(
	param0, 
	param1
	);
	ld.param.b32 	%r1229, [retval0];
	} // callseq 131
$L__BB0_855:
	add.s32 	%r698, %r682, 4;
	setp.lt.u32 	%p465, %r698, %r193;
	@%p465 bra 	$L__BB0_857;
	ld.u32 	%r1465, [%rd69+16];
	bra.uni 	$L__BB0_858;
$L__BB0_857:
	ld.u32 	%r1465, [%rd69+16];
	mul.wide.u32 	%rd706, %r698, 4;
	add.s64 	%rd707, %rd1, %rd706;
	st.global.u32 	[%rd707], %r1465;
$L__BB0_858:
	setp.gt.s32 	%p466, %r1465, -2;
	@%p466 bra 	$L__BB0_860;
	cvta.global.u64 	%rd709, %rd692;
	{ // callseq 132, 0
	.param .b64 param0;
	st.param.b64 	[param0], %rd709;
	.param .b64 param1;
	st.param.b64 	[param1], 0;
	.param .b32 retval0;
	call.uni (retval0), 
	vprintf, 
	(
	param0, 
	param1
	);
	ld.param.b32 	%r1231, [retval0];
	} // callseq 132
$L__BB0_860:
	add.s32 	%r702, %r682, 5;
	setp.lt.u32 	%p467, %r702, %r193;
	@%p467 bra 	$L__BB0_862;
	ld.u32 	%r1466, [%rd69+20];
	bra.uni 	$L__BB0_863;
$L__BB0_862:
	ld.u32 	%r1466, [%rd69+20];
	mul.wide.u32 	%rd710, %r702, 4;
	add.s64 	%rd711, %rd1, %rd710;
	st.global.u32 	[%rd711], %r1466;
$L__BB0_863:
	setp.gt.s32 	%p468, %r1466, -2;
	@%p468 bra 	$L__BB0_865;
	cvta.global.u64 	%rd713, %rd692;
	{ // callseq 133, 0
	.param .b64 param0;
	st.param.b64 	[param0], %rd713;
	.param .b64 param1;
	st.param.b64 	[param1], 0;
	.param .b32 retval0;
	call.uni (retval0), 
	vprintf, 
	(
	param0, 
	param1
	);
	ld.param.b32 	%r1233, [retval0];
	} // callseq 133
$L__BB0_865:
	add.s32 	%r706, %r682, 6;
	setp.lt.u32 	%p469, %r706, %r193;
	@%p469 bra 	$L__BB0_867;
	ld.u32 	%r1467, [%rd69+24];
	bra.uni 	$L__BB0_868;
$L__BB0_867:
	ld.u32 	%r1467, [%rd69+24];
	mul.wide.u32 	%rd714, %r706, 4;
	add.s64 	%rd715, %rd1, %rd714;
	st.global.u32 	[%rd715], %r1467;
$L__BB0_868:
	setp.gt.s32 	%p470, %r1467, -2;
	@%p470 bra 	$L__BB0_870;
	cvta.global.u64 	%rd717, %rd692;
	{ // callseq 134, 0
	.param .b64 param0;
	st.param.b64 	[param0], %rd717;
	.param .b64 param1;
	st.param.b64 	[param1], 0;
	.param .b32 retval0;
	call.uni (retval0), 
	vprintf, 
	(
	param0, 
	param1
	);
	ld.param.b32 	%r1235, [retval0];
	} // callseq 134
$L__BB0_870:
	add.s32 	%r710, %r682, 7;
	setp.lt.u32 	%p471, %r710, %r193;
	@%p471 bra 	$L__BB0_872;
	ld.u32 	%r1468, [%rd69+28];
	bra.uni 	$L__BB0_873;
$L__BB0_872:
	ld.u32 	%r1468, [%rd69+28];
	mul.wide.u32 	%rd718, %r710, 4;
	add.s64 	%rd719, %rd1, %rd718;
	st.global.u32 	[%rd719], %r1468;
$L__BB0_873:
	setp.gt.s32 	%p472, %r1468, -2;
	@%p472 bra 	$L__BB0_875;
	cvta.global.u64 	%rd721, %rd692;
	{ // callseq 135, 0
	.param .b64 param0;
	st.param.b64 	[param0], %rd721;
	.param .b64 param1;
	st.param.b64 	[param1], 0;
	.param .b32 retval0;
	call.uni (retval0), 
	vprintf, 
	(
	param0, 
	param1
	);
	ld.param.b32 	%r1237, [retval0];
	} // callseq 135
$L__BB0_875:
	add.s32 	%r1460, %r1460, 8;
	setp.ne.s32 	%p473, %r1460, %r1474;
	@%p473 bra 	$L__BB0_835;
$L__BB0_876:
	setp.eq.s32 	%p474, %r5, 0;
	@%p474 bra 	$L__BB0_918;
	setp.lt.u32 	%p475, %r5, 4;
	@%p475 bra 	$L__BB0_899;
	add.s32 	%r716, %r1474, %r679;
	setp.lt.u32 	%p476, %r716, %r193;
	mul.wide.u32 	%rd722, %r1474, 4;
	add.s64 	%rd70, %rd121, %rd722;
	@%p476 bra 	$L__BB0_880;
	ld.u32 	%r1470, [%rd70];
	bra.uni 	$L__BB0_881;
$L__BB0_880:
	ld.u32 	%r1470, [%rd70];
	mul.wide.u32 	%rd723, %r716, 4;
	add.s64 	%rd724, %rd1, %rd723;
	st.global.u32 	[%rd724], %r1470;
$L__BB0_881:
	setp.gt.s32 	%p477, %r1470, -2;
	@%p477 bra 	$L__BB0_883;
	mov.u64 	%rd725, $str$2;
	cvta.global.u64 	%rd726, %rd725;
	{ // callseq 136, 0
	.param .b64 param0;
	st.param.b64 	[param0], %rd726;
	.param .b64 param1;
	st.param.b64 	[param1], 0;
	.param .b32 retval0;
	call.uni (retval0), 
	vprintf, 
	(
	param0, 
	param1
	);
	ld.param.b32 	%r1239, [retval0];
	} // callseq 136
$L__BB0_883:
	add.s32 	%r720, %r716, 1;
	setp.lt.u32 	%p478, %r720, %r193;
	@%p478 bra 	$L__BB0_885;
	ld.u32 	%r1471, [%rd70+4];
	bra.uni 	$L__BB0_886;
$L__BB0_885:
	ld.u32 	%r1471, [%rd70+4];
	mul.wide.u32 	%rd727, %r720, 4;
	add.s64 	%rd728, %rd1, %rd727;
	st.global.u32 	[%rd728], %r1471;
$L__BB0_886:
	setp.gt.s32 	%p479, %r1471, -2;
	@%p479 bra 	$L__BB0_888;
	mov.u64 	%rd729, $str$2;
	cvta.global.u64 	%rd730, %rd729;
	{ // callseq 137, 0
	.param .b64 param0;
	st.param.b64 	[param0], %rd730;
	.param .b64 param1;
	st.param.b64 	[param1], 0;
	.param .b32 retval0;
	call.uni (retval0), 
	vprintf, 
	(
	param0, 
	param1
	);
	ld.param.b32 	%r1241, [retval0];
	} // callseq 137
$L__BB0_888:
	add.s32 	%r724, %r716, 2;
	setp.lt.u32 	%p480, %r724, %r193;
	@%p480 bra 	$L__BB0_890;
	ld.u32 	%r1472, [%rd70+8];
	bra.uni 	$L__BB0_891;
$L__BB0_890:
	ld.u32 	%r1472, [%rd70+8];
	mul.wide.u32 	%rd731, %r724, 4;
	add.s64 	%rd732, %rd1, %rd731;
	st.global.u32 	[%rd732], %r1472;
$L__BB0_891:
	setp.gt.s32 	%p481, %r1472, -2;
	@%p481 bra 	$L__BB0_893;
	mov.u64 	%rd733, $str$2;
	cvta.global.u64 	%rd734, %rd733;
	{ // callseq 138, 0
	.param .b64 param0;
	st.param.b64 	[param0], %rd734;
	.param .b64 param1;
	st.param.b64 	[param1], 0;
	.param .b32 retval0;
	call.uni (retval0), 
	vprintf, 
	(
	param0, 
	param1
	);
	ld.param.b32 	%r1243, [retval0];
	} // callseq 138
$L__BB0_893:
	add.s32 	%r728, %r716, 3;
	setp.lt.u32 	%p482, %r728, %r193;
	@%p482 bra 	$L__BB0_895;
	ld.u32 	%r1473, [%rd70+12];
	bra.uni 	$L__BB0_896;
$L__BB0_895:
	ld.u32 	%r1473, [%rd70+12];
	mul.wide.u32 	%rd735, %r728, 4;
	add.s64 	%rd736, %rd1, %rd735;
	st.global.u32 	[%rd736], %r1473;
$L__BB0_896:
	setp.gt.s32 	%p483, %r1473, -2;
	@%p483 bra 	$L__BB0_898;
	mov.u64 	%rd737, $str$2;
	cvta.global.u64 	%rd738, %rd737;
	{ // callseq 139, 0
	.param .b64 param0;
	st.param.b64 	[param0], %rd738;
	.param .b64 param1;
	st.param.b64 	[param1], 0;
	.param .b32 retval0;
	call.uni (retval0), 
	vprintf, 
	(
	param0, 
	param1
	);
	ld.param.b32 	%r1245, [retval0];
	} // callseq 139
$L__BB0_898:
	add.s32 	%r1474, %r1474, 4;
$L__BB0_899:
	setp.eq.s32 	%p484, %r194, 0;
	@%p484 bra 	$L__BB0_918;
	setp.eq.s32 	%p485, %r195, 0;
	@%p485 bra 	$L__BB0_912;
	add.s32 	%r734, %r1474, %r679;
	setp.lt.u32 	%p486, %r734, %r193;
	mul.wide.u32 	%rd739, %r1474, 4;
	add.s64 	%rd71, %rd121, %rd739;
	@%p486 bra 	$L__BB0_903;
	ld.u32 	%r1475, [%rd71];
	bra.uni 	$L__BB0_904;
$L__BB0_903:
	ld.u32 	%r1475, [%rd71];
	mul.wide.u32 	%rd740, %r734, 4;
	add.s64 	%rd741, %rd1, %rd740;
	st.global.u32 	[%rd741], %r1475;
$L__BB0_904:
	setp.gt.s32 	%p487, %r1475, -2;
	@%p487 bra 	$L__BB0_906;
	mov.u64 	%rd742, $str$2;
	cvta.global.u64 	%rd743, %rd742;
	{ // callseq 140, 0
	.param .b64 param0;
	st.param.b64 	[param0], %rd743;
	.param .b64 param1;
	st.param.b64 	[param1], 0;
	.param .b32 retval0;
	call.uni (retval0), 
	vprintf, 
	(
	param0, 
	param1
	);
	ld.param.b32 	%r1247, [retval0];
	} // callseq 140
$L__BB0_906:
	add.s32 	%r738, %r734, 1;
	setp.lt.u32 	%p488, %r738, %r193;
	@%p488 bra 	$L__BB0_908;
	ld.u32 	%r1476, [%rd71+4];
	bra.uni 	$L__BB0_909;
$L__BB0_908:
	ld.u32 	%r1476, [%rd71+4];
	mul.wide.u32 	%rd744, %r738, 4;
	add.s64 	%rd745, %rd1, %rd744;
	st.global.u32 	[%rd745], %r1476;
$L__BB0_909:
	setp.gt.s32 	%p489, %r1476, -2;
	@%p489 bra 	$L__BB0_911;
	mov.u64 	%rd746, $str$2;
	cvta.global.u64 	%rd747, %rd746;
	{ // callseq 141, 0
	.param .b64 param0;
	st.param.b64 	[param0], %rd747;
	.param .b64 param1;
	st.param.b64 	[param1], 0;
	.param .b32 retval0;
	call.uni (retval0), 
	vprintf, 
	(
	param0, 
	param1
	);
	ld.param.b32 	%r1249, [retval0];
	} // callseq 141
$L__BB0_911:
	add.s32 	%r1474, %r1474, 2;
$L__BB0_912:
	and.b32  	%r1251, %r754, 1;
	setp.eq.b32 	%p490, %r1251, 1;
	not.pred 	%p491, %p490;
	@%p491 bra 	$L__BB0_918;
	add.s32 	%r744, %r1474, %r679;
	setp.lt.u32 	%p492, %r744, %r193;
	@%p492 bra 	$L__BB0_915;
	mul.wide.u32 	%rd748, %r1474, 4;
	add.s64 	%rd749, %rd121, %rd748;
	ld.u32 	%r1478, [%rd749];
	bra.uni 	$L__BB0_916;
$L__BB0_915:
	mul.wide.u32 	%rd750, %r1474, 4;
	add.s64 	%rd751, %rd121, %rd750;
	ld.u32 	%r1478, [%rd751];
	mul.wide.u32 	%rd752, %r744, 4;
	add.s64 	%rd753, %rd1, %rd752;
	st.global.u32 	[%rd753], %r1478;
$L__BB0_916:
	setp.gt.s32 	%p493, %r1478, -2;
	@%p493 bra 	$L__BB0_918;
	mov.u64 	%rd754, $str$2;
	cvta.global.u64 	%rd755, %rd754;
	{ // callseq 142, 0
	.param .b64 param0;
	st.param.b64 	[param0], %rd755;
	.param .b64 param1;
	st.param.b64 	[param1], 0;
	.param .b32 retval0;
	call.uni (retval0), 
	vprintf, 
	(
	param0, 
	param1
	);
	ld.param.b32 	%r1252, [retval0];
	} // callseq 142
$L__BB0_918:
	{ // callseq 143, 0
	.param .b64 param0;
	st.param.b64 	[param0], %rd121;
	call.uni 
	free, 
	(
	param0
	);
	} // callseq 143
$L__BB0_919:
	ret;

}


// ===== COMPILED SASS (sm_100) =====

	.target	sm_100

	.elftype	@"ET_EXEC"


//--------------------- .note.nv.tkinfo           --------------------------
	.section	.note.nv.tkinfo,"",@"SHT_NOTE"
	.sectionflags	@"SHF_NOTE_NV_TKINFO"
	.tkinfo
        /*0018*/ 	.word	0x00000002
        /*0030*/ 	.string	""
        /*0030*/ 	.string	"ptxas"
        /*0030*/ 	.string	"Cuda compilation tools, release 13.0, V13.0.88"
        /*0030*/ 	.string	"Build cuda_13.0.r13.0/compiler.36424714_0"
        /*0030*/ 	.string	"-arch sm_100 -m 64 "



//--------------------- .note.nv.cuinfo           --------------------------
	.section	.note.nv.cuinfo,"",@"SHT_NOTE"
	.sectionflags	@"SHF_NOTE_NV_CUINFO"
        /*0018*/ 	.short	0x0002
        /*001a*/ 	.short	0x0064
        /*001c*/ 	.short	0x0082
	.zero		2


//--------------------- .nv.info                  --------------------------
	.section	.nv.info,"",@"SHT_CUDA_INFO"
	.align	4


	//----- nvinfo : EIATTR_REGCOUNT
	.align		4
        /*0000*/ 	.byte	0x04, 0x2f
        /*0002*/ 	.short	(.L_3 - .L_2)
	.align		4
.L_2:
        /*0004*/ 	.word	index@(_Z17TraceTable_kernelPjPiiiiiiiiS0_S0_S0_S0_i)
        /*0008*/ 	.word	0x0000002e


	//----- nvinfo : EIATTR_FRAME_SIZE
	.align		4
.L_3:
        /*000c*/ 	.byte	0x04, 0x11
        /*000e*/ 	.short	(.L_5 - .L_4)
	.align		4
.L_4:
        /*0010*/ 	.word	index@(_Z17TraceTable_kernelPjPiiiiiiiiS0_S0_S0_S0_i)
        /*0014*/ 	.word	0x00000008


	//----- nvinfo : EIATTR_MIN_STACK_SIZE
	.align		4
.L_5:
        /*0018*/ 	.byte	0x04, 0x12
        /*001a*/ 	.short	(.L_7 - .L_6)
	.align		4
.L_6:
        /*001c*/ 	.word	index@(_Z17TraceTable_kernelPjPiiiiiiiiS0_S0_S0_S0_i)
        /*0020*/ 	.word	0x00000008
.L_7:


//--------------------- .nv.compat                --------------------------
	.section	.nv.compat,"",@"SHT_CUDA_COMPAT_INFO"
	.align	4
        /*0000*/ 	.byte	0x02, 0x09, 0x00, 0x00, 0x02, 0x02, 0x01, 0x00, 0x02, 0x05, 0x05, 0x00, 0x03, 0x07, 0x01, 0x01
        /*0010*/ 	.byte	0x02, 0x03, 0x00, 0x00, 0x02, 0x06, 0x01, 0x00, 0x04, 0x0b, 0x08, 0x00, 0x09, 0x00, 0x00, 0x00
        /*0020*/ 	.byte	0x00, 0x00, 0x00, 0x00


//--------------------- .nv.info._Z17TraceTable_kernelPjPiiiiiiiiS0_S0_S0_S0_i --------------------------
	.section	.nv.info._Z17TraceTable_kernelPjPiiiiiiiiS0_S0_S0_S0_i,"",@"SHT_CUDA_INFO"
	.sectionflags	@""
	.align	4


	//----- nvinfo : EIATTR_CUDA_API_VERSION
	.align		4
        /*0000*/ 	.byte	0x04, 0x37
        /*0002*/ 	.short	(.L_9 - .L_8)
.L_8:
        /*0004*/ 	.word	0x00000082


	//----- nvinfo : EIATTR_KPARAM_INFO
	.align		4
.L_9:
        /*0008*/ 	.byte	0x04, 0x17
        /*000a*/ 	.short	(.L_11 - .L_10)
.L_10:
        /*000c*/ 	.word	0x00000000
        /*0010*/ 	.short	0x000d
        /*0012*/ 	.short	0x0050
        /*0014*/ 	.byte	0x00, 0xf0, 0x11, 0x00


	//----- nvinfo : EIATTR_KPARAM_INFO
	.align		4
.L_11:
        /*0018*/ 	.byte	0x04, 0x17
        /*001a*/ 	.short	(.L_13 - .L_12)
.L_12:
        /*001c*/ 	.word	0x00000000
        /*0020*/ 	.short	0x000c
        /*0022*/ 	.short	0x0048
        /*0024*/ 	.byte	0x00, 0xf5, 0x21, 0x00


	//----- nvinfo : EIATTR_KPARAM_INFO
	.align		4
.L_13:
        /*0028*/ 	.byte	0x04, 0x17
        /*002a*/ 	.short	(.L_15 - .L_14)
.L_14:
        /*002c*/ 	.word	0x00000000
        /*0030*/ 	.short	0x000b
        /*0032*/ 	.short	0x0040
        /*0034*/ 	.byte	0x00, 0xf5, 0x21, 0x00


	//----- nvinfo : EIATTR_KPARAM_INFO
	.align		4
.L_15:
        /*0038*/ 	.byte	0x04, 0x17
        /*003a*/ 	.short	(.L_17 - .L_16)
.L_16:
        /*003c*/ 	.word	0x00000000
        /*0040*/ 	.short	0x000a
        /*0042*/ 	.short	0x0038
        /*0044*/ 	.byte	0x00, 0xf5, 0x21, 0x00


	//----- nvinfo : EIATTR_KPARAM_INFO
	.align		4
.L_17:
        /*0048*/ 	.byte	0x04, 0x17
        /*004a*/ 	.short	(.L_19 - .L_18)
.L_18:
        /*004c*/ 	.word	0x00000000
        /*0050*/ 	.short	0x0009
        /*0052*/ 	.short	0x0030
        /*0054*/ 	.byte	0x00, 0xf5, 0x21, 0x00


	//----- nvinfo : EIATTR_KPARAM_INFO
	.align		4
.L_19:
        /*0058*/ 	.byte	0x04, 0x17
        /*005a*/ 	.short	(.L_21 - .L_20)
.L_20:
        /*005c*/ 	.word	0x00000000
        /*0060*/ 	.short	0x0008
        /*0062*/ 	.short	0x0028
        /*0064*/ 	.byte	0x00, 0xf0, 0x11, 0x00


	//----- nvinfo : EIATTR_KPARAM_INFO
	.align		4
.L_21:
        /*0068*/ 	.byte	0x04, 0x17
        /*006a*/ 	.short	(.L_23 - .L_22)
.L_22:
        /*006c*/ 	.word	0x00000000
        /*0070*/ 	.short	0x0007
        /*0072*/ 	.short	0x0024
        /*0074*/ 	.byte	0x00, 0xf0, 0x11, 0x00


	//----- nvinfo : EIATTR_KPARAM_INFO
	.align		4
.L_23:
        /*0078*/ 	.byte	0x04, 0x17
        /*007a*/ 	.short	(.L_25 - .L_24)
.L_24:
        /*007c*/ 	.word	0x00000000
        /*0080*/ 	.short	0x0006
        /*0082*/ 	.short	0x0020
        /*0084*/ 	.byte	0x00, 0xf0, 0x11, 0x00


	//----- nvinfo : EIATTR_KPARAM_INFO
	.align		4
.L_25:
        /*0088*/ 	.byte	0x04, 0x17
        /*008a*/ 	.short	(.L_27 - .L_26)
.L_26:
        /*008c*/ 	.word	0x00000000
        /*0090*/ 	.short	0x0005
        /*0092*/ 	.short	0x001c
        /*0094*/ 	.byte	0x00, 0xf0, 0x11, 0x00


	//----- nvinfo : EIATTR_KPARAM_INFO
	.align		4
.L_27:
        /*0098*/ 	.byte	0x04, 0x17
        /*009a*/ 	.short	(.L_29 - .L_28)
.L_28:
        /*009c*/ 	.word	0x00000000
        /*00a0*/ 	.short	0x0004
        /*00a2*/ 	.short	0x0018
        /*00a4*/ 	.byte	0x00, 0xf0, 0x11, 0x00


	//----- nvinfo : EIATTR_KPARAM_INFO
	.align		4
.L_29:
        /*00a8*/ 	.byte	0x04, 0x17
        /*00aa*/ 	.short	(.L_31 - .L_30)
.L_30:
        /*00ac*/ 	.word	0x00000000
        /*00b0*/ 	.short	0x0003
        /*00b2*/ 	.short	0x0014
        /*00b4*/ 	.byte	0x00, 0xf0, 0x11, 0x00


	//----- nvinfo : EIATTR_KPARAM_INFO
	.align		4
.L_31:
        /*00b8*/ 	.byte	0x04, 0x17
        /*00ba*/ 	.short	(.L_33 - .L_32)
.L_32:
        /*00bc*/ 	.word	0x00000000
        /*00c0*/ 	.short	0x0002
        /*00c2*/ 	.short	0x0010
        /*00c4*/ 	.byte	0x00, 0xf0, 0x11, 0x00


	//----- nvinfo : EIATTR_KPARAM_INFO
	.align		4
.L_33:
        /*00c8*/ 	.byte	0x04, 0x17
        /*00ca*/ 	.short	(.L_35 - .L_34)
.L_34:
        /*00cc*/ 	.word	0x00000000
        /*00d0*/ 	.short	0x0001
        /*00d2*/ 	.short	0x0008
        /*00d4*/ 	.byte	0x00, 0xf5, 0x21, 0x00


	//----- nvinfo : EIATTR_KPARAM_INFO
	.align		4
.L_35:
        /*00d8*/ 	.byte	0x04, 0x17
        /*00da*/ 	.short	(.L_37 - .L_36)
.L_36:
        /*00dc*/ 	.word	0x00000000
        /*00e0*/ 	.short	0x0000
        /*00e2*/ 	.short	0x0000
        /*00e4*/ 	.byte	0x00, 0xf5, 0x21, 0x00


	//----- nvinfo : EIATTR_SPARSE_MMA_MASK
	.align		4
.L_37:
        /*00e8*/ 	.byte	0x03, 0x50
        /*00ea*/ 	.short	0x0000


	//----- nvinfo : EIATTR_MAXREG_COUNT
	.align		4
        /*00ec*/ 	.byte	0x03, 0x1b
        /*00ee*/ 	.short	0x00ff


	//----- nvinfo : EIATTR_NUM_BARRIERS
	.align		4
        /*00f0*/ 	.byte	0x02, 0x4c
        /*00f2*/ 	.byte	0x01
	.zero		1


	//----- nvinfo : EIATTR_EXTERNS
	.align		4
        /*00f4*/ 	.byte	0x04, 0x0f
        /*00f6*/ 	.short	(.L_39 - .L_38)


	//   ....[0]....
	.align		4
.L_38:
        /*00f8*/ 	.word	index@(malloc)


	//   ....[1]....
	.align		4
        /*00fc*/ 	.word	index@(vprintf)


	//   ....[2]....
	.align		4
        /*0100*/ 	.word	index@(free)


	//----- nvinfo : EIATTR_MERCURY_ISA_VERSION
	.align		4
.L_39:
        /*0104*/ 	.byte	0x03, 0x5f
        /*0106*/ 	.short	0x0101


	//----- nvinfo : EIATTR_VRC_CTA_INIT_COUNT
	.align		4
        /*0108*/ 	.byte	0x02, 0x4a
	.zero		1
	.zero		1


	//----- nvinfo : EIATTR_SYSCALL_OFFSETS
	.align		4
        /*010c*/ 	.byte	0x04, 0x46
        /*010e*/ 	.short	(.L_41 - .L_40)


	//   ....[0]....
.L_40:
        /*0110*/ 	.word	0x00000160


	//   ....[1]....
        /*0114*/ 	.word	0x00000ae0


	//   ....[2]....
        /*0118*/ 	.word	0x00001460


	//   ....[3]....
        /*011c*/ 	.word	0x00001de0


	//   ....[4]....
        /*0120*/ 	.word	0x00002760


	//   ....[5]....
        /*0124*/ 	.word	0x000030e0


	//   ....[6]....
        /*0128*/ 	.word	0x00003a60


	//   ....[7]....
        /*012c*/ 	.word	0x000043e0


	//   ....[8]....
        /*0130*/ 	.word	0x00005480


	//   ....[9]....
        /*0134*/ 	.word	0x000059c0


	//   ....[10]....
        /*0138*/ 	.word	0x00005f40


	//   ....[11]....
        /*013c*/ 	.word	0x000064c0


	//   ....[12]....
        /*0140*/ 	.word	0x00006a40


	//   ....[13]....
        /*0144*/ 	.word	0x00006fc0


	//   ....[14]....
        /*0148*/ 	.word	0x00007540


	//   ....[15]....
        /*014c*/ 	.word	0x00007ac0


	//   ....[16]....
        /*0150*/ 	.word	0x00007dd0


	//   ....[17]....
        /*0154*/ 	.word	0x00007f30


	//   ....[18]....
        /*0158*/ 	.word	0x00008090


	//   ....[19]....
        /*015c*/ 	.word	0x000081f0


	//   ....[20]....
        /*0160*/ 	.word	0x00008350


	//   ....[21]....
        /*0164*/ 	.word	0x000084b0


	//   ....[22]....
        /*0168*/ 	.word	0x00008610


	//   ....[23]....
        /*016c*/ 	.word	0x00008770


	//   ....[24]....
        /*0170*/ 	.word	0x00008980


	//   ....[25]....
        /*0174*/ 	.word	0x00008ae0


	//   ....[26]....
        /*0178*/ 	.word	0x00008c40


	//   ....[27]....
        /*017c*/ 	.word	0x00008da0


	//   ....[28]....
        /*0180*/ 	.word	0x00008fa0


	//   ....[29]....
        /*0184*/ 	.word	0x00009100


	//   ....[30]....
        /*0188*/ 	.word	0x000092b0


	//   ....[31]....
        /*018c*/ 	.word	0x00009350


	//   ....[32]....
        /*0190*/ 	.word	0x000095c0


	//   ....[33]....
        /*0194*/ 	.word	0x00009720


	//   ....[34]....
        /*0198*/ 	.word	0x00009880


	//   ....[35]....
        /*019c*/ 	.word	0x000099e0


	//   ....[36]....
        /*01a0*/ 	.word	0x00009b40


	//   ....[37]....
        /*01a4*/ 	.word	0x00009ca0


	//   ....[38]....
        /*01a8*/ 	.word	0x00009e00


	//   ....[39]....
        /*01ac*/ 	.word	0x00009f60


	//   ....[40]....
        /*01b0*/ 	.word	0x0000a180


	//   ....[41]....
        /*01b4*/ 	.word	0x0000a2e0


	//   ....[42]....
        /*01b8*/ 	.word	0x0000a440


	//   ....[43]....
        /*01bc*/ 	.word	0x0000a5a0


	//   ....[44]....
        /*01c0*/ 	.word	0x0000a7b0


	//   ....[45]....
        /*01c4*/ 	.word	0x0000a910


	//   ....[46]....
        /*01c8*/ 	.word	0x0000aad0


	//   ....[47]....
        /*01cc*/ 	.word	0x0000ab70


	//   ....[48]....
        /*01d0*/ 	.word	0x0000ade0


	//   ....[49]....
        /*01d4*/ 	.word	0x0000af40


	//   ....[50]....
        /*01d8*/ 	.word	0x0000b0a0


	//   ....[51]....
        /*01dc*/ 	.word	0x0000b200


	//   ....[52]....
        /*01e0*/ 	.word	0x0000b360


	//   ....[53]....
        /*01e4*/ 	.word	0x0000b4c0


	//   ....[54]....
        /*01e8*/ 	.word	0x0000b620


	//   ....[55]....
        /*01ec*/ 	.word	0x0000b780


	//   ....[56]....
        /*01f0*/ 	.word	0x0000b9a0


	//   ....[57]....
        /*01f4*/ 	.word	0x0000bb00


	//   ....[58]....
        /*01f8*/ 	.word	0x0000bc60


	//   ....[59]....
        /*01fc*/ 	.word	0x0000bdc0


	//   ....[60]....
        /*0200*/ 	.word	0x0000bfd0


	//   ....[61]....
        /*0204*/ 	.word	0x0000c130


	//   ....[62]....
        /*0208*/ 	.word	0x0000c2f0


	//   ....[63]....
        /*020c*/ 	.word	0x0000c390


	//   ....[64]....
        /*0210*/ 	.word	0x0000c600


	//   ....[65]....
        /*0214*/ 	.word	0x0000c760


	//   ....[66]....
        /*0218*/ 	.word	0x0000c8c0


	//   ....[67]....
        /*021c*/ 	.word	0x0000ca20


	//   ....[68]....
        /*0220*/ 	.word	0x0000cb80


	//   ....[69]....
        /*0224*/ 	.word	0x0000cce0


	//   ....[70]....
        /*0228*/ 	.word	0x0000ce40


	//   ....[71]....
        /*022c*/ 	.word	0x0000cfa0


	//   ....[72]....
        /*0230*/ 	.word	0x0000d1c0


	//   ....[73]....
        /*0234*/ 	.word	0x0000d320


	//   ....[74]....
        /*0238*/ 	.word	0x0000d480


	//   ....[75]....
        /*023c*/ 	.word	0x0000d5e0


	//   ....[76]....
        /*0240*/ 	.word	0x0000d7f0


	//   ....[77]....
        /*0244*/ 	.word	0x0000d950


	//   ....[78]....
        /*0248*/ 	.word	0x0000db10


	//   ....[79]....
        /*024c*/ 	.word	0x0000dbb0


	//   ....[80]....
        /*0250*/ 	.word	0x0000de20


	//   ....[81]....
        /*0254*/ 	.word	0x0000df80


	//   ....[82]....
        /*0258*/ 	.word	0x0000e0e0


	//   ....[83]....
        /*025c*/ 	.word	0x0000e240


	//   ....[84]....
        /*0260*/ 	.word	0x0000e3a0


	//   ....[85]....
        /*0264*/ 	.word	0x0000e500


	//   ....[86]....
        /*0268*/ 	.word	0x0000e660


	//   ....[87]....
        /*026c*/ 	.word	0x0000e7c0


	//   ....[88]....
        /*0270*/ 	.word	0x0000e9d0


	//   ....[89]....
        /*0274*/ 	.word	0x0000eb30


	//   ....[90]....
        /*0278*/ 	.word	0x0000ec90


	//   ....[91]....
        /*027c*/ 	.word	0x0000edf0


	//   ....[92]....
        /*0280*/ 	.word	0x0000eff0


	//   ....[93]....
        /*0284*/ 	.word	0x0000f150


	//   ....[94]....
        /*0288*/ 	.word	0x0000f300


	//   ....[95]....
        /*028c*/ 	.word	0x0000f3a0


	//   ....[96]....
        /*0290*/ 	.word	0x0000f610


	//   ....[97]....
        /*0294*/ 	.word	0x0000f770


	//   ....[98]....
        /*0298*/ 	.word	0x0000f8d0


	//   ....[99]....
        /*029c*/ 	.word	0x0000fa30


	//   ....[100]....
        /*02a0*/ 	.word	0x0000fb90


	//   ....[101]....
        /*02a4*/ 	.word	0x0000fcf0


	//   ....[102]....
        /*02a8*/ 	.word	0x0000fe50


	//   ....[103]....
        /*02ac*/ 	.word	0x0000ffb0


	//   ....[104]....
        /*02b0*/ 	.word	0x000101c0


	//   ....[105]....
        /*02b4*/ 	.word	0x00010320


	//   ....[106]....
        /*02b8*/ 	.word	0x00010480


	//   ....[107]....
        /*02bc*/ 	.word	0x000105e0


	//   ....[108]....
        /*02c0*/ 	.word	0x000107e0


	//   ....[109]....
        /*02c4*/ 	.word	0x00010940


	//   ....[110]....
        /*02c8*/ 	.word	0x00010af0


	//   ....[111]....
        /*02cc*/ 	.word	0x00010b90


	//   ....[112]....
        /*02d0*/ 	.word	0x00010e00


	//   ....[113]....
        /*02d4*/ 	.word	0x00010f60


	//   ....[114]....
        /*02d8*/ 	.word	0x000110c0


	//   ....[115]....
        /*02dc*/ 	.word	0x00011220


	//   ....[116]....
        /*02e0*/ 	.word	0x00011380


	//   ....[117]....
        /*02e4*/ 	.word	0x000114e0


	//   ....[118]....
        /*02e8*/ 	.word	0x00011640


	//   ....[119]....
        /*02ec*/ 	.word	0x000117a0


	//   ....[120]....
        /*02f0*/ 	.word	0x000119b0


	//   ....[121]....
        /*02f4*/ 	.word	0x00011b10


	//   ....[122]....
        /*02f8*/ 	.word	0x00011c70


	//   ....[123]....
        /*02fc*/ 	.word	0x00011dd0


	//   ....[124]....
        /*0300*/ 	.word	0x00011fd0


	//   ....[125]....
        /*0304*/ 	.word	0x00012130


	//   ....[126]....
        /*0308*/ 	.word	0x000122e0


	//   ....[127]....
        /*030c*/ 	.word	0x00012380


	//   ....[128]....
        /*0310*/ 	.word	0x000125f0


	//   ....[129]....
        /*0314*/ 	.word	0x00012750


	//   ....[130]....
        /*0318*/ 	.word	0x000128b0


	//   ....[131]....
        /*031c*/ 	.word	0x00012a10


	//   ....[132]....
        /*0320*/ 	.word	0x00012b70


	//   ....[133]....
        /*0324*/ 	.word	0x00012cd0


	//   ....[134]....
        /*0328*/ 	.word	0x00012e30


	//   ....[135]....
        /*032c*/ 	.word	0x00012f90


	//   ....[136]....
        /*0330*/ 	.word	0x000131a0


	//   ....[137]....
        /*0334*/ 	.word	0x00013300


	//   ....[138]....
        /*0338*/ 	.word	0x00013460


	//   ....[139]....
        /*033c*/ 	.word	0x000135c0


	//   ....[140]....
        /*0340*/ 	.word	0x000137c0


	//   ....[141]....
        /*0344*/ 	.word	0x00013920


	//   ....[142]....
        /*0348*/ 	.word	0x00013ad0


	//   ....[143]....
        /*034c*/ 	.word	0x00013b40


	//----- nvinfo : EIATTR_EXIT_INSTR_OFFSETS
	.align		4
.L_41:
        /*0350*/ 	.byte	0x04, 0x1c
        /*0352*/ 	.short	(.L_43 - .L_42)


	//   ....[0]....
.L_42:
        /*0354*/ 	.word	0x00004cd0


	//   ....[1]....
        /*0358*/ 	.word	0x00013b50


	//----- nvinfo : EIATTR_CRS_STACK_SIZE
	.align		4
.L_43:
        /*035c*/ 	.byte	0x04, 0x1e
        /*035e*/ 	.short	(.L_45 - .L_44)
.L_44:
        /*0360*/ 	.word	0x00000000


	//----- nvinfo : EIATTR_CBANK_PARAM_SIZE
	.align		4
.L_45:
        /*0364*/ 	.byte	0x03, 0x19
        /*0366*/ 	.short	0x0054


	//----- nvinfo : EIATTR_PARAM_CBANK
	.align		4
        /*0368*/ 	.byte	0x04, 0x0a
        /*036a*/ 	.short	(.L_47 - .L_46)
	.align		4
.L_46:
        /*036c*/ 	.word	index@(.nv.constant0._Z17TraceTable_kernelPjPiiiiiiiiS0_S0_S0_S0_i)
        /*0370*/ 	.short	0x0380
        /*0372*/ 	.short	0x0054


	//----- nvinfo : EIATTR_SW_WAR
	.align		4
.L_47:
        /*0374*/ 	.byte	0x04, 0x36
        /*0376*/ 	.short	(.L_49 - .L_48)
.L_48:
        /*0378*/ 	.word	0x00000008
.L_49:


//--------------------- .nv.callgraph             --------------------------
	.section	.nv.callgraph,"",@"SHT_CUDA_CALLGRAPH"
	.align	4
	.sectionentsize	8
	.align		4
        /*0000*/ 	.word	0x00000000
	.align		4
        /*0004*/ 	.word	0xffffffff
	.align		4
        /*0008*/ 	.word	index@(_Z17TraceTable_kernelPjPiiiiiiiiS0_S0_S0_S0_i)
	.align		4
        /*000c*/ 	.word	index@(free)
	.align		4
        /*0010*/ 	.word	index@(_Z17TraceTable_kernelPjPiiiiiiiiS0_S0_S0_S0_i)
	.align		4
        /*0014*/ 	.word	index@(vprintf)
	.align		4
        /*0018*/ 	.word	index@(_Z17TraceTable_kernelPjPiiiiiiiiS0_S0_S0_S0_i)
	.align		4
        /*001c*/ 	.word	index@(malloc)
	.align		4
        /*0020*/ 	.word	0x00000000
	.align		4
        /*0024*/ 	.word	0xfffffffe
	.align		4
        /*0028*/ 	.word	0x00000000
	.align		4
        /*002c*/ 	.word	0xfffffffd
	.align		4
        /*0030*/ 	.word	0x00000000
	.align		4
        /*0034*/ 	.word	0xfffffffc


//--------------------- .nv.constant4             --------------------------
	.section	.nv.constant4,"a",@progbits
	.align	8
	.align		8
.nv.constant4:
        /*0000*/ 	.dword	malloc
	.align		8
        /*0008*/ 	.dword	vprintf
	.align		8
        /*0010*/ 	.dword	free
	.align		8
        /*0018*/ 	.dword	$str
	.align		8
        /*0020*/ 	.dword	$str$2


//--------------------- .text._Z17TraceTable_kernelPjPiiiiiiiiS0_S0_S0_S0_i --------------------------
	.section	.text._Z17TraceTable_kernelPjPiiiiiiiiS0_S0_S0_S0_i,"ax",@progbits
	.align	128
        .global         _Z17TraceTable_kernelPjPiiiiiiiiS0_S0_S0_S0_i
        .type           _Z17TraceTable_kernelPjPiiiiiiiiS0_S0_S0_S0_i,@function
        .size           _Z17TraceTable_kernelPjPiiiiiiiiS0_S0_S0_S0_i,(.L_x_371 - _Z17TraceTable_kernelPjPiiiiiiiiS0_S0_S0_S0_i)
        .other          _Z17TraceTable_kernelPjPiiiiiiiiS0_S0_S0_S0_i,@"STO_CUDA_ENTRY STV_DEFAULT"
_Z17TraceTable_kernelPjPiiiiiiiiS0_S0_S0_S0_i:
.text._Z17TraceTable_kernelPjPiiiiiiiiS0_S0_S0_S0_i:
[----:B------:R-:W0:Y:S01]  /*0000*/  LDC R1, c[0x0][0x37c] ;  /* 0x0000df00ff017b82 */ /* 0x000e220000000800 */
[----:B------:R-:W1:Y:S01]  /*0010*/  S2R R8, SR_CTAID.X ;  /* 0x0000000000087919 */ /* 0x000e620000002500 */
[----:B------:R-:W2:Y:S06]  /*0020*/  LDCU UR7, c[0x0][0x3d0] ;  /* 0x00007a00ff0777ac */ /* 0x000eac0008000800 */
[----:B------:R-:W1:Y:S01]  /*0030*/  S2UR UR6, SR_CTAID.Y ;  /* 0x00000000000679c3 */ /* 0x000e620000002600 */
[----:B------:R-:W-:Y:S01]  /*0040*/  MOV R0, 0x0 ;  /* 0x0000000000007802 */ /* 0x000fe20000000f00 */
[----:B0-----:R-:W-:Y:S01]  /*0050*/  VIADD R1, R1, 0xfffffff8 ;  /* 0xfffffff801017836 */ /* 0x001fe20000000000 */
[----:B------:R-:W0:Y:S01]  /*0060*/  LDCU UR5, c[0x0][0x2fc] ;  /* 0x00005f80ff0577ac */ /* 0x000e220008000800 */
[----:B------:R-:W3:Y:S04]  /*0070*/  LDCU UR4, c[0x0][0x2f8] ;  /* 0x00005f00ff0477ac */ /* 0x000ee80008000800 */
[----:B------:R-:W1:Y:S08]  /*0080*/  LDC R37, c[0x0][0x370] ;  /* 0x0000dc00ff257b82 */ /* 0x000e700000000800 */
[----:B------:R4:W4:Y:S01]  /*0090*/  LDC.64 R6, c[0x4][R0] ;  /* 0x0100000000067b82 */ /* 0x0009220000000a00 */
[----:B--2---:R-:W-:-:S02]  /*00a0*/  UIMAD.WIDE UR36, UR7, 0x4, URZ ;  /* 0x00000004072478a5 */ /* 0x004fc4000f8e02ff */
[----:B------:R-:W-:-:S04]  /*00b0*/  UISETP.GE.AND UP0, UPT, UR7, 0x1, UPT ;  /* 0x000000010700788c */ /* 0x000fc8000bf06270 */
[----:B------:R-:W-:Y:S01]  /*00c0*/  IMAD.U32 R3, RZ, RZ, UR37 ;  /* 0x00000025ff037e24 */ /* 0x000fe2000f8e00ff */
[----:B------:R-:W-:Y:S01]  /*00d0*/  UP2UR UR38, UPR, URZ, 0x1 ;  /* 0x00000001ff267883 */ /* 0x000fe20008000000 */
[----:B---3--:R-:W-:Y:S01]  /*00e0*/  IADD3 R36, P0, PT, R1, UR4, RZ ;  /* 0x0000000401247c10 */ /* 0x008fe2000ff1e0ff */
[----:B------:R-:W-:Y:S02]  /*00f0*/  IMAD.U32 R5, RZ, RZ, UR37 ;  /* 0x00000025ff057e24 */ /* 0x000fe4000f8e00ff */
[----:B------:R-:W-:Y:S02]  /*0100*/  IMAD.U32 R2, RZ, RZ, UR36 ;  /* 0x00000024ff027e24 */ /* 0x000fe4000f8e00ff */
[----:B------:R-:W-:Y:S02]  /*0110*/  IMAD.U32 R4, RZ, RZ, UR36 ;  /* 0x00000024ff047e24 */ /* 0x000fe4000f8e00ff */
[----:B-1----:R-:W-:Y:S02]  /*0120*/  IMAD R37, R37, UR6, R8 ;  /* 0x0000000625257c24 */ /* 0x002fe4000f8e0208 */
[----:B------:R-:W-:-:S02]  /*0130*/  IMAD.MOV.U32 R5, RZ, RZ, R3 ;  /* 0x000000ffff057224 */ /* 0x000fc400078e0003 */
[----:B0-----:R-:W-:-:S07]  /*0140*/  IMAD.X R2, RZ, RZ, UR5, P0 ;  /* 0x00000005ff027e24 */ /* 0x001fce00080e06ff */
[----:B------:R-:W-:-:S07]  /*0150*/  LEPC R20, `(.L_x_0) ;  /* 0x000000001014794e */ /* 0x000fce0000000000 */
[----:B----4-:R-:W-:Y:S05]  /*0160*/  CALL.ABS.NOINC R6 ;  /* 0x0000000006007343 */ /* 0x010fea0003c00000 */
.L_x_0:
[----:B------:R-:W0:Y:S01]  /*0170*/  LDC R16, c[0x0][0x3d0] ;  /* 0x0000f400ff107b82 */ /* 0x000e220000000800 */
[----:B------:R-:W-:Y:S01]  /*0180*/  UISETP.NE.AND UP0, UPT, UR38, URZ, UPT ;  /* 0x000000ff2600728c */ /* 0x000fe2000bf05270 */
[----:B------:R-:W-:Y:S02]  /*0190*/  IMAD.MOV.U32 R34, RZ, RZ, R4 ;  /* 0x000000ffff227224 */ /* 0x000fe400078e0004 */
[----:B------:R-:W-:-:S04]  /*01a0*/  IMAD.MOV.U32 R35, RZ, RZ, R5 ;  /* 0x000000ffff237224 */ /* 0x000fc800078e0005 */
[----:B------:R-:W1:Y:S01]  /*01b0*/  LDC.64 R30, c[0x0][0x358] ;  /* 0x0000d600ff1e7b82 */ /* 0x000e620000000a00 */
[C---:B0-----:R-:W-:Y:S01]  /*01c0*/  VIADD R40, R16.reuse, 0xffffffff ;  /* 0xffffffff10287836 */ /* 0x041fe20000000000 */
[C---:B------:R-:W-:Y:S02]  /*01d0*/  LOP3.LUT R39, R16.reuse, 0xf, RZ, 0xc0, !PT ;  /* 0x0000000f10277812 */ /* 0x040fe400078ec0ff */
[----:B------:R-:W-:Y:S01]  /*01e0*/  LOP3.LUT R38, R16, 0x7, RZ, 0xc0, !PT ;  /* 0x0000000710267812 */ /* 0x000fe200078ec0ff */
[----:B------:R-:W-:Y:S06]  /*01f0*/  BRA.U !UP0, `(.L_x_1) ;  /* 0x0000000908107547 */ /* 0x000fec000b800000 */
[----:B------:R-:W-:Y:S01]  /*0200*/  ISETP.GE.U32.AND P1, PT, R40, 0xf, PT ;  /* 0x0000000f2800780c */ /* 0x000fe20003f26070 */
[----:B------:R-:W-:Y:S01]  /*0210*/  IMAD.MOV.U32 R3, RZ, RZ, RZ ;  /* 0x000000ffff037224 */ /* 0x000fe200078e00ff */
[----:B------:R-:W-:-:S11]  /*0220*/  ISETP.NE.AND P0, PT, R39, RZ, PT ;  /* 0x000000ff2700720c */ /* 0x000fd60003f05270 */
[----:B------:R-:W-:Y:S05]  /*0230*/  @!P1 BRA `(.L_x_2) ;  /* 0x0000000000f89947 */ /* 0x000fea0003800000 */
[----:B------:R-:W-:Y:S01]  /*0240*/  IADD3 R6, P1, PT, R34, 0x20, RZ ;  /* 0x0000002022067810 */ /* 0x000fe20007f3e0ff */
[----:B------:R-:W-:Y:S01]  /*0250*/  BSSY.RECONVERGENT B0, `(.L_x_2) ;  /* 0x000003c000007945 */ /* 0x000fe20003800200 */
[----:B------:R-:W-:Y:S01]  /*0260*/  LOP3.LUT R3, R16, 0x7ffffff0, RZ, 0xc0, !PT ;  /* 0x7ffffff010037812 */ /* 0x000fe200078ec0ff */
[----:B------:R-:W-:Y:S02]  /*0270*/  IMAD.MOV.U32 R9, RZ, RZ, -0x1 ;  /* 0xffffffffff097424 */ /* 0x000fe400078e00ff */
[----:B------:R-:W-:Y:S02]  /*0280*/  IMAD.X R7, RZ, RZ, R35, P1 ;  /* 0x000000ffff077224 */ /* 0x000fe400008e0623 */
[----:B------:R-:W-:-:S07]  /*0290*/  IMAD.MOV R0, RZ, RZ, -R3 ;  /* 0x000000ffff007224 */ /* 0x000fce00078e0a03 */
.L_x_3:
[----:B------:R-:W-:Y:S01]  /*02a0*/  VIADD R0, R0, 0x10 ;  /* 0x0000001000007836 */ /* 0x000fe20000000000 */
[C---:B-1----:R-:W-:Y:S01]  /*02b0*/  R2UR UR4, R30.reuse ;  /* 0x000000001e0472ca */ /* 0x042fe200000e0000 */
[----:B0-----:R-:W-:Y:S01]  /*02c0*/  IMAD.MOV.U32 R4, RZ, RZ, R6 ;  /* 0x000000ffff047224 */ /* 0x001fe200078e0006 */
[C---:B------:R-:W-:Y:S01]  /*02d0*/  R2UR UR5, R31.reuse ;  /* 0x000000001f0572ca */ /* 0x040fe200000e0000 */
[----:B------:R-:W-:Y:S01]  /*02e0*/  IMAD.MOV.U32 R5, RZ, RZ, R7 ;  /* 0x000000ffff057224 */ /* 0x000fe200078e0007 */
[C---:B------:R-:W-:Y:S02]  /*02f0*/  R2UR UR6, R30.reuse ;  /* 0x000000001e0672ca */ /* 0x040fe400000e0000 */
[C---:B------:R-:W-:Y:S02]  /*0300*/  R2UR UR7, R31.reuse ;  /* 0x000000001f0772ca */ /* 0x040fe400000e0000 */
[----:B------:R-:W-:Y:S02]  /*0310*/  R2UR UR8, R30 ;  /* 0x000000001e0872ca */ /* 0x000fe400000e0000 */
[----:B------:R-:W-:-:S02]  /*0320*/  R2UR UR9, R31 ;  /* 0x000000001f0972ca */ /* 0x000fc400000e0000 */
[C---:B------:R-:W-:Y:S02]  /*0330*/  R2UR UR10, R30.reuse ;  /* 0x000000001e0a72ca */ /* 0x040fe400000e0000 */
[C---:B------:R-:W-:Y:S01]  /*0340*/  R2UR UR11, R31.reuse ;  /* 0x000000001f0b72ca */ /* 0x040fe200000e0000 */
[----:B------:R0:W-:Y:S01]  /*0350*/  ST.E desc[UR4][R4.64+-0x20], R9 ;  /* 0xffffe00904007985 */ /* 0x0001e2000c101904 */
[C---:B------:R-:W-:Y:S02]  /*0360*/  R2UR UR12, R30.reuse ;  /* 0x000000001e0c72ca */ /* 0x040fe400000e0000 */
[C---:B------:R-:W-:Y:S01]  /*0370*/  R2UR UR13, R31.reuse ;  /* 0x000000001f0d72ca */ /* 0x040fe200000e0000 */
[----:B------:R0:W-:Y:S01]  /*0380*/  ST.E desc[UR6][R4.64+-0x1c], R9 ;  /* 0xffffe40904007985 */ /* 0x0001e2000c101906 */
[C---:B------:R-:W-:Y:S02]  /*0390*/  R2UR UR14, R30.reuse ;  /* 0x000000001e0e72ca */ /* 0x040fe400000e0000 */
[----:B------:R-:W-:Y:S01]  /*03a0*/  R2UR UR15, R31 ;  /* 0x000000001f0f72ca */ /* 0x000fe200000e0000 */
[----:B------:R0:W-:Y:S01]  /*03b0*/  ST.E desc[UR8][R4.64+-0x18], R9 ;  /* 0xffffe80904007985 */ /* 0x0001e2000c101908 */
[----:B------:R-:W-:-:S02]  /*03c0*/  R2UR UR16, R30 ;  /* 0x000000001e1072ca */ /* 0x000fc400000e0000 */
        /* <DEDUP_REMOVED lines=27> */
[----:B------:R-:W-:Y:S01]  /*0580*/  R2UR UR35, R31 ;  /* 0x000000001f2372ca */ /* 0x000fe200000e0000 */
[----:B------:R0:W-:Y:S01]  /*0590*/  ST.E desc[UR28][R4.64+0x10], R9 ;  /* 0x0000100904007985 */ /* 0x0001e2000c10191c */
[----:B------:R-:W-:Y:S02]  /*05a0*/  ISETP.NE.AND P1, PT, R0, RZ, PT ;  /* 0x000000ff0000720c */ /* 0x000fe40003f25270 */
[----:B------:R-:W-:Y:S01]  /*05b0*/  IADD3 R6, P2, PT, R4, 0x40, RZ ;  /* 0x0000004004067810 */ /* 0x000fe20007f5e0ff */
[----:B------:R0:W-:Y:S04]  /*05c0*/  ST.E desc[UR30][R4.64+0x14], R9 ;  /* 0x0000140904007985 */ /* 0x0001e8000c10191e */
[----:B------:R0:W-:Y:S01]  /*05d0*/  ST.E desc[UR32][R4.64+0x18], R9 ;  /* 0x0000180904007985 */ /* 0x0001e2000c101920 */
[----:B------:R-:W-:-:S03]  /*05e0*/  IMAD.X R7, RZ, RZ, R5, P2 ;  /* 0x000000ffff077224 */ /* 0x000fc600010e0605 */
[----:B------:R0:W-:Y:S02]  /*05f0*/  ST.E desc[UR34][R4.64+0x1c], R9 ;  /* 0x00001c0904007985 */ /* 0x0001e4000c101922 */
[----:B------:R-:W-:Y:S05]  /*0600*/  @P1 BRA `(.L_x_3) ;  /* 0xfffffffc00241947 */ /* 0x000fea000383ffff */
[----:B------:R-:W-:Y:S05]  /*0610*/  BSYNC.RECONVERGENT B0 ;  /* 0x0000000000007941 */ /* 0x000fea0003800200 */
.L_x_2:
[----:B------:R-:W-:Y:S05]  /*0620*/  @!P0 BRA `(.L_x_1) ;  /* 0x0000000400048947 */ /* 0x000fea0003800000 */
[----:B------:R-:W-:Y:S02]  /*0630*/  ISETP.GE.U32.AND P0, PT, R39, 0x8, PT ;  /* 0x000000082700780c */ /* 0x000fe40003f06070 */
[----:B------:R-:W-:-:S11]  /*0640*/  ISETP.NE.AND P1, PT, R38, RZ, PT ;  /* 0x000000ff2600720c */ /* 0x000fd60003f25270 */
[----:B------:R-:W-:Y:S05]  /*0650*/  @!P0 BRA `(.L_x_4) ;  /* 0x00000000006c8947 */ /* 0x000fea0003800000 */
[C---:B-1----:R-:W-:Y:S01]  /*0660*/  R2UR UR4, R30.reuse ;  /* 0x000000001e0472ca */ /* 0x042fe200000e0000 */
[----:B------:R-:W-:Y:S01]  /*0670*/  IMAD.MOV.U32 R7, RZ, RZ, -0x1 ;  /* 0xffffffffff077424 */ /* 0x000fe200078e00ff */
[----:B------:R-:W-:Y:S01]  /*0680*/  R2UR UR5, R31 ;  /* 0x000000001f0572ca */ /* 0x000fe200000e0000 */
[----:B0-----:R-:W-:Y:S01]  /*0690*/  IMAD.WIDE.U32 R4, R3, 0x4, R34 ;  /* 0x0000000403047825 */ /* 0x001fe200078e0022 */
[C---:B------:R-:W-:Y:S02]  /*06a0*/  R2UR UR6, R30.reuse ;  /* 0x000000001e0672ca */ /* 0x040fe400000e0000 */
[----:B------:R-:W-:Y:S01]  /*06b0*/  R2UR UR7, R31 ;  /* 0x000000001f0772ca */ /* 0x000fe200000e0000 */
[----:B------:R-:W-:Y:S01]  /*06c0*/  VIADD R3, R3, 0x8 ;  /* 0x0000000803037836 */ /* 0x000fe20000000000 */
        /* <DEDUP_REMOVED lines=14> */
[----:B------:R-:W-:Y:S02]  /*07b0*/  R2UR UR18, R30 ;  /* 0x000000001e1272ca */ /* 0x000fe400000e0000 */
[----:B------:R-:W-:Y:S01]  /*07c0*/  R2UR UR19, R31 ;  /* 0x000000001f1372ca */ /* 0x000fe200000e0000 */
[----:B------:R2:W-:Y:S04]  /*07d0*/  ST.E desc[UR12][R4.64+0x10], R7 ;  /* 0x0000100704007985 */ /* 0x0005e8000c10190c */
[----:B------:R2:W-:Y:S04]  /*07e0*/  ST.E desc[UR14][R4.64+0x14], R7 ;  /* 0x0000140704007985 */ /* 0x0005e8000c10190e */
[----:B------:R2:W-:Y:S04]  /*07f0*/  ST.E desc[UR16][R4.64+0x18], R7 ;  /* 0x0000180704007985 */ /* 0x0005e8000c101910 */
[----:B------:R2:W-:Y:S02]  /*0800*/  ST.E desc[UR18][R4.64+0x1c], R7 ;  /* 0x00001c0704007985 */ /* 0x0005e4000c101912 */
.L_x_4:
[----:B------:R-:W-:Y:S05]  /*0810*/  @!P1 BRA `(.L_x_1) ;  /* 0x0000000000889947 */ /* 0x000fea0003800000 */
[----:B------:R-:W-:Y:S02]  /*0820*/  ISETP.GE.U32.AND P0, PT, R38, 0x4, PT ;  /* 0x000000042600780c */ /* 0x000fe40003f06070 */
[----:B------:R-:W-:-:S04]  /*0830*/  LOP3.LUT R0, R16, 0x3, RZ, 0xc0, !PT ;  /* 0x0000000310007812 */ /* 0x000fc800078ec0ff */
[----:B------:R-:W-:-:S07]  /*0840*/  ISETP.NE.AND P1, PT, R0, RZ, PT ;  /* 0x000000ff0000720c */ /* 0x000fce0003f25270 */
[----:B------:R-:W-:Y:S06]  /*0850*/  @!P0 BRA `(.L_x_5) ;  /* 0x00000000003c8947 */ /* 0x000fec0003800000 */
[C---:B-1----:R-:W-:Y:S01]  /*0860*/  R2UR UR4, R30.reuse ;  /* 0x000000001e0472ca */ /* 0x042fe200000e0000 */
[----:B--2---:R-:W-:Y:S01]  /*0870*/  IMAD.MOV.U32 R7, RZ, RZ, -0x1 ;  /* 0xffffffffff077424 */ /* 0x004fe200078e00ff */
[----:B------:R-:W-:Y:S01]  /*0880*/  R2UR UR5, R31 ;  /* 0x000000001f0572ca */ /* 0x000fe200000e0000 */
[----:B0-----:R-:W-:Y:S01]  /*0890*/  IMAD.WIDE.U32 R4, R3, 0x4, R34 ;  /* 0x0000000403047825 */ /* 0x001fe200078e0022 */
[C---:B------:R-:W-:Y:S02]  /*08a0*/  R2UR UR6, R30.reuse ;  /* 0x000000001e0672ca */ /* 0x040fe400000e0000 */
[----:B------:R-:W-:Y:S01]  /*08b0*/  R2UR UR7, R31 ;  /* 0x000000001f0772ca */ /* 0x000fe200000e0000 */
[----:B------:R-:W-:Y:S01]  /*08c0*/  VIADD R3, R3, 0x4 ;  /* 0x0000000403037836 */ /* 0x000fe20000000000 */
[----:B------:R-:W-:Y:S02]  /*08d0*/  R2UR UR8, R30 ;  /* 0x000000001e0872ca */ /* 0x000fe400000e0000 */
[----:B------:R-:W-:-:S02]  /*08e0*/  R2UR UR9, R31 ;  /* 0x000000001f0972ca */ /* 0x000fc400000e0000 */
[----:B------:R-:W-:Y:S02]  /*08f0*/  R2UR UR10, R30 ;  /* 0x000000001e0a72ca */ /* 0x000fe400000e0000 */
[----:B------:R-:W-:Y:S01]  /*0900*/  R2UR UR11, R31 ;  /* 0x000000001f0b72ca */ /* 0x000fe200000e0000 */
[----:B------:R3:W-:Y:S04]  /*0910*/  ST.E desc[UR4][R4.64], R7 ;  /* 0x0000000704007985 */ /* 0x0007e8000c101904 */
[----:B------:R3:W-:Y:S04]  /*0920*/  ST.E desc[UR6][R4.64+0x4], R7 ;  /* 0x0000040704007985 */ /* 0x0007e8000c101906 */
[----:B------:R3:W-:Y:S04]  /*0930*/  ST.E desc[UR8][R4.64+0x8], R7 ;  /* 0x0000080704007985 */ /* 0x0007e8000c101908 */
[----:B------:R3:W-:Y:S02]  /*0940*/  ST.E desc[UR10][R4.64+0xc], R7 ;  /* 0x00000c0704007985 */ /* 0x0007e4000c10190a */
.L_x_5:
[----:B------:R-:W-:Y:S05]  /*0950*/  @!P1 BRA `(.L_x_1) ;  /* 0x0000000000389947 */ /* 0x000fea0003800000 */
[----:B-1----:R-:W-:Y:S01]  /*0960*/  R2UR UR4, R30 ;  /* 0x000000001e0472ca */ /* 0x002fe200000e0000 */
[----:B0-23--:R-:W-:Y:S01]  /*0970*/  IMAD.WIDE.U32 R4, R3, 0x4, R34 ;  /* 0x0000000403047825 */ /* 0x00dfe200078e0022 */
[----:B------:R-:W-:Y:S02]  /*0980*/  R2UR UR5, R31 ;  /* 0x000000001f0572ca */ /* 0x000fe400000e0000 */
[----:B------:R-:W-:Y:S01]  /*0990*/  ISETP.NE.AND P0, PT, R0, 0x1, PT ;  /* 0x000000010000780c */ /* 0x000fe20003f05270 */
[----:B------:R-:W-:-:S10]  /*09a0*/  IMAD.MOV.U32 R3, RZ, RZ, -0x1 ;  /* 0xffffffffff037424 */ /* 0x000fd400078e00ff */
[----:B------:R4:W-:Y:S02]  /*09b0*/  ST.E desc[UR4][R4.64], R3 ;  /* 0x0000000304007985 */ /* 0x0009e4000c101904 */
[----:B------:R-:W-:Y:S05]  /*09c0*/  @!P0 BRA `(.L_x_1) ;  /* 0x00000000001c8947 */ /* 0x000fea0003800000 */
[----:B------:R-:W-:Y:S02]  /*09d0*/  ISETP.NE.AND P0, PT, R0, 0x2, PT ;  /* 0x000000020000780c */ /* 0x000fe40003f05270 */
[----:B------:R-:W-:Y:S02]  /*09e0*/  R2UR UR4, R30 ;  /* 0x000000001e0472ca */ /* 0x000fe400000e0000 */
[----:B------:R-:W-:-:S09]  /*09f0*/  R2UR UR5, R31 ;  /* 0x000000001f0572ca */ /* 0x000fd200000e0000 */
[----:B------:R-:W-:Y:S02]  /*0a00*/  @P0 R2UR UR6, R30 ;  /* 0x000000001e0602ca */ /* 0x000fe400000e0000 */
[----:B------:R-:W-:Y:S02]  /*0a10*/  @P0 R2UR UR7, R31 ;  /* 0x000000001f0702ca */ /* 0x000fe400000e0000 */
[----:B------:R0:W-:Y:S11]  /*0a20*/  ST.E desc[UR4][R4.64+0x4], R3 ;  /* 0x0000040304007985 */ /* 0x0001f6000c101904 */
[----:B------:R0:W-:Y:S02]  /*0a30*/  @P0 ST.E desc[UR6][R4.64+0x8], R3 ;  /* 0x0000080304000985 */ /* 0x0001e4000c101906 */
.L_x_1:
[----:B------:R-:W-:Y:S01]  /*0a40*/  MOV R0, 0x0 ;  /* 0x0000000000007802 */ /* 0x000fe20000000f00 */
[----:B0-----:R-:W-:Y:S01]  /*0a50*/  IMAD.U32 R9, RZ, RZ, UR37 ;  /* 0x00000025ff097e24 */ /* 0x001fe2000f8e00ff */
[----:B------:R-:W-:Y:S01]  /*0a60*/  ISETP.GE.AND P0, PT, R16, 0x1, PT ;  /* 0x000000011000780c */ /* 0x000fe20003f06270 */
[----:B--234-:R-:W-:Y:S01]  /*0a70*/  IMAD.U32 R5, RZ, RZ, UR37 ;  /* 0x00000025ff057e24 */ /* 0x01cfe2000f8e00ff */
[----:B------:R0:W2:Y:S01]  /*0a80*/  LDC.64 R6, c[0x4][R0] ;  /* 0x0100000000067b82 */ /* 0x0000a20000000a00 */
[----:B------:R-:W-:Y:S02]  /*0a90*/  IMAD.U32 R4, RZ, RZ, UR36 ;  /* 0x00000024ff047e24 */ /* 0x000fe4000f8e00ff */
[----:B------:R-:W-:Y:S02]  /*0aa0*/  IMAD.U32 R8, RZ, RZ, UR36 ;  /* 0x00000024ff087e24 */ /* 0x000fe4000f8e00ff */
[----:B------:R-:W-:Y:S01]  /*0ab0*/  IMAD.MOV.U32 R5, RZ, RZ, R9 ;  /* 0x000000ffff057224 */ /* 0x000fe200078e0009 */
[----:B0-----:R-:W-:-:S07]  /*0ac0*/  P2R R0, PR, RZ, 0x1 ;  /* 0x00000001ff007803 */ /* 0x001fce0000000000 */
[----:B------:R-:W-:-:S07]  /*0ad0*/  LEPC R20, `(.L_x_6) ;  /* 0x000000001014794e */ /* 0x000fce0000000000 */
[----:B-12---:R-:W-:Y:S05]  /*0ae0*/  CALL.ABS.NOINC R6 ;  /* 0x0000000006007343 */ /* 0x006fea0003c00000 */
.L_x_6:
[----:B------:R-:W-:Y:S01]  /*0af0*/  ISETP.GE.AND P6, PT, R16, 0x1, PT ;  /* 0x000000011000780c */ /* 0x000fe20003fc6270 */
[----:B------:R-:W-:Y:S02]  /*0b00*/  IMAD.MOV.U32 R28, RZ, RZ, R4 ;  /* 0x000000ffff1c7224 */ /* 0x000fe400078e0004 */
[----:B------:R-:W-:-:S10]  /*0b10*/  IMAD.MOV.U32 R29, RZ, RZ, R5 ;  /* 0x000000ffff1d7224 */ /* 0x000fd400078e0005 */
[----:B------:R-:W-:Y:S05]  /*0b20*/  @!P6 BRA `(.L_x_7) ;  /* 0x000000080020e947 */ /* 0x000fea0003800000 */
[----:B------:R-:W-:Y:S01]  /*0b30*/  ISETP.GE.U32.AND P1, PT, R40, 0xf, PT ;  /* 0x0000000f2800780c */ /* 0x000fe20003f26070 */
[----:B------:R-:W-:Y:S01]  /*0b40*/  IMAD.MOV.U32 R3, RZ, RZ, RZ ;  /* 0x000000ffff037224 */ /* 0x000fe200078e00ff */
[----:B------:R-:W-:-:S11]  /*0b50*/  ISETP.NE.AND P0, PT, R39, RZ, PT ;  /* 0x000000ff2700720c */ /* 0x000fd60003f05270 */
[----:B------:R-:W-:Y:S05]  /*0b60*/  @!P1 BRA `(.L_x_8) ;  /* 0x0000000400049947 */ /* 0x000fea0003800000 */
[----:B------:R-:W0:Y:S01]  /*0b70*/  LDCU UR4, c[0x0][0x3d0] ;  /* 0x00007a00ff0477ac */ /* 0x000e220008000800 */
[----:B------:R-:W-:Y:S01]  /*0b80*/  IADD3 R6, P1, PT, R28, 0x20, RZ ;  /* 0x000000201c067810 */ /* 0x000fe20007f3e0ff */
[----:B------:R-:W-:Y:S01]  /*0b90*/  BSSY.RECONVERGENT B0, `(.L_x_8) ;  /* 0x000003e000007945 */ /* 0x000fe20003800200 */
[----:B------:R-:W-:-:S03]  /*0ba0*/  IMAD.MOV.U32 R9, RZ, RZ, -0x1 ;  /* 0xffffffffff097424 */ /* 0x000fc600078e00ff */
[----:B------:R-:W-:Y:S01]  /*0bb0*/  IMAD.X R7, RZ, RZ, R29, P1 ;  /* 0x000000ffff077224 */ /* 0x000fe200008e061d */
[----:B0-----:R-:W-:-:S04]  /*0bc0*/  ULOP3.LUT UR4, UR4, 0x7ffffff0, URZ, 0xc0, !UPT ;  /* 0x7ffffff004047892 */ /* 0x001fc8000f8ec0ff */
[----:B------:R-:W-:Y:S02]  /*0bd0*/  UIADD3 UR5, UPT, UPT, -UR4, URZ, URZ ;  /* 0x000000ff04057290 */ /* 0x000fe4000fffe1ff */
[----:B------:R-:W-:-:S04]  /*0be0*/  IMAD.U32 R3, RZ, RZ, UR4 ;  /* 0x00000004ff037e24 */ /* 0x000fc8000f8e00ff */
[----:B------:R-:W-:-:S07]  /*0bf0*/  IMAD.U32 R0, RZ, RZ, UR5 ;  /* 0x00000005ff007e24 */ /* 0x000fce000f8e00ff */
.L_x_9:
[----:B------:R-:W-:Y:S01]  /*0c00*/  VIADD R0, R0, 0x10 ;  /* 0x0000001000007836 */ /* 0x000fe20000000000 */
[C---:B------:R-:W-:Y:S01]  /*0c10*/  R2UR UR4, R30.reuse ;  /* 0x000000001e0472ca */ /* 0x040fe200000e0000 */
        /* <DEDUP_REMOVED lines=54> */
.L_x_8:
[----:B------:R-:W-:Y:S05]  /*0f80*/  @!P0 BRA `(.L_x_7) ;  /* 0x0000000400088947 */ /* 0x000fea0003800000 */
[----:B------:R-:W-:Y:S02]  /*0f90*/  ISETP.GE.U32.AND P0, PT, R39, 0x8, PT ;  /* 0x000000082700780c */ /* 0x000fe40003f06070 */
[----:B------:R-:W-:-:S11]  /*0fa0*/  ISETP.NE.AND P1, PT, R38, RZ, PT ;  /* 0x000000ff2600720c */ /* 0x000fd60003f25270 */
[----:B------:R-:W-:Y:S05]  /*0fb0*/  @!P0 BRA `(.L_x_10) ;  /* 0x00000000006c8947 */ /* 0x000fea0003800000 */
[C---:B------:R-:W-:Y:S01]  /*0fc0*/  R2UR UR4, R30.reuse ;  /* 0x000000001e0472ca */ /* 0x040fe200000e0000 */
        /* <DEDUP_REMOVED lines=26> */
.L_x_10:
[----:B------:R-:W-:Y:S05]  /*1170*/  @!P1 BRA `(.L_x_7) ;  /* 0x00000000008c9947 */ /* 0x000fea0003800000 */
[----:B------:R-:W2:Y:S01]  /*1180*/  LDC R0, c[0x0][0x3d0] ;  /* 0x0000f400ff007b82 */ /* 0x000ea20000000800 */
[----:B------:R-:W-:Y:S02]  /*1190*/  ISETP.GE.U32.AND P0, PT, R38, 0x4, PT ;  /* 0x000000042600780c */ /* 0x000fe40003f06070 */
[----:B--2---:R-:W-:-:S04]  /*11a0*/  LOP3.LUT R0, R0, 0x3, RZ, 0xc0, !PT ;  /* 0x0000000300007812 */ /* 0x004fc800078ec0ff */
[----:B------:R-:W-:-:S07]  /*11b0*/  ISETP.NE.AND P1, PT, R0, RZ, PT ;  /* 0x000000ff0000720c */ /* 0x000fce0003f25270 */
[----:B------:R-:W-:Y:S06]  /*11c0*/  @!P0 BRA `(.L_x_11) ;  /* 0x00000000003c8947 */ /* 0x000fec0003800000 */
[C---:B------:R-:W-:Y:S01]  /*11d0*/  R2UR UR4, R30.reuse ;  /* 0x000000001e0472ca */ /* 0x040fe200000e0000 */
[----:B-1----:R-:W-:Y:S01]  /*11e0*/  IMAD.MOV.U32 R7, RZ, RZ, -0x1 ;  /* 0xffffffffff077424 */ /* 0x002fe200078e00ff */
        /* <DEDUP_REMOVED lines=13> */
.L_x_11:
[----:B------:R-:W-:Y:S05]  /*12c0*/  @!P1 BRA `(.L_x_7) ;  /* 0x0000000000389947 */ /* 0x000fea0003800000 */
[----:B------:R-:W-:Y:S01]  /*12d0*/  R2UR UR4, R30 ;  /* 0x000000001e0472ca */ /* 0x000fe200000e0000 */
[----:B012---:R-:W-:Y:S01]  /*12e0*/  IMAD.WIDE.U32 R4, R3, 0x4, R28 ;  /* 0x0000000403047825 */ /* 0x007fe200078e001c */
        /* <DEDUP_REMOVED lines=12> */
.L_x_7:
[----:B------:R-:W5:Y:S01]  /*13b0*/  LDC R16, c[0x0][0x3d0] ;  /* 0x0000f400ff107b82 */ /* 0x000f620000000800 */
[----:B------:R-:W-:Y:S01]  /*13c0*/  MOV R0, 0x0 ;  /* 0x0000000000007802 */ /* 0x000fe20000000f00 */
[----:B0-----:R-:W-:Y:S02]  /*13d0*/  IMAD.U32 R9, RZ, RZ, UR37 ;  /* 0x00000025ff097e24 */ /* 0x001fe4000f8e00ff */
[----:B-1234-:R-:W-:Y:S02]  /*13e0*/  IMAD.U32 R5, RZ, RZ, UR37 ;  /* 0x00000025ff057e24 */ /* 0x01efe4000f8e00ff */
[----:B------:R-:W-:Y:S02]  /*13f0*/  IMAD.U32 R4, RZ, RZ, UR36 ;  /* 0x00000024ff047e24 */ /* 0x000fe4000f8e00ff */
[----:B------:R0:W1:Y:S01]  /*1400*/  LDC.64 R6, c[0x4][R0] ;  /* 0x0100000000067b82 */ /* 0x0000620000000a00 */
[----:B------:R-:W-:Y:S02]  /*1410*/  IMAD.U32 R8, RZ, RZ, UR36 ;  /* 0x00000024ff087e24 */ /* 0x000fe4000f8e00ff */
[----:B------:R-:W-:Y:S01]  /*1420*/  IMAD.MOV.U32 R5, RZ, RZ, R9 ;  /* 0x000000ffff057224 */ /* 0x000fe200078e0009 */
[----:B-----5:R-:W-:-:S04]  /*1430*/  ISETP.GE.AND P0, PT, R16, 0x1, PT ;  /* 0x000000011000780c */ /* 0x020fc80003f06270 */
[----:B0-----:R-:W-:-:S09]  /*1440*/  P2R R0, PR, RZ, 0x1 ;  /* 0x00000001ff007803 */ /* 0x001fd20000000000 */
[----:B------:R-:W-:-:S07]  /*1450*/  LEPC R20, `(.L_x_12) ;  /* 0x000000001014794e */ /* 0x000fce0000000000 */
[----:B-1----:R-:W-:Y:S05]  /*1460*/  CALL.ABS.NOINC R6 ;  /* 0x0000000006007343 */ /* 0x002fea0003c00000 */
.L_x_12:
        /* <DEDUP_REMOVED lines=17> */
.L_x_15:
        /* <DEDUP_REMOVED lines=56> */
.L_x_14:
        /* <DEDUP_REMOVED lines=31> */
.L_x_16:
        /* <DEDUP_REMOVED lines=21> */
.L_x_17:
        /* <DEDUP_REMOVED lines=15> */
.L_x_13:
        /* <DEDUP_REMOVED lines=12> */
.L_x_18:
        /* <DEDUP_REMOVED lines=17> */
.L_x_21:
        /* <DEDUP_REMOVED lines=56> */
.L_x_20:
        /* <DEDUP_REMOVED lines=31> */
.L_x_22:
        /* <DEDUP_REMOVED lines=21> */
.L_x_23:
        /* <DEDUP_REMOVED lines=15> */
.L_x_19:
        /* <DEDUP_REMOVED lines=12> */
.L_x_24:
        /* <DEDUP_REMOVED lines=17> */
.L_x_27:
        /* <DEDUP_REMOVED lines=56> */
.L_x_26:
        /* <DEDUP_REMOVED lines=31> */
.L_x_28:
        /* <DEDUP_REMOVED lines=21> */
.L_x_29:
        /* <DEDUP_REMOVED lines=15> */
.L_x_25:
        /* <DEDUP_REMOVED lines=12> */
.L_x_30:
        /* <DEDUP_REMOVED lines=17> */
.L_x_33:
        /* <DEDUP_REMOVED lines=56> */
.L_x_32:
        /* <DEDUP_REMOVED lines=31> */
.L_x_34:
        /* <DEDUP_REMOVED lines=21> */
.L_x_35:
        /* <DEDUP_REMOVED lines=15> */
.L_x_31:
[----:B------:R-:W5:Y:S01]  /*39b0*/  LDC R22, c[0x0][0x3d0] ;  /* 0x0000f400ff167b82 */ /* 0x000f620000000800 */
[----:B------:R-:W-:Y:S01]  /*39c0*/  MOV R6, 0x0 ;  /* 0x0000000000067802 */ /* 0x000fe20000000f00 */
[----:B0-----:R-:W-:Y:S02]  /*39d0*/  IMAD.U32 R9, RZ, RZ, UR37 ;  /* 0x00000025ff097e24 */ /* 0x001fe4000f8e00ff */
[----:B-1234-:R-:W-:Y:S02]  /*39e0*/  IMAD.U32 R5, RZ, RZ, UR37 ;  /* 0x00000025ff057e24 */ /* 0x01efe4000f8e00ff */
[----:B------:R-:W-:Y:S02]  /*39f0*/  IMAD.U32 R4, RZ, RZ, UR36 ;  /* 0x00000024ff047e24 */ /* 0x000fe4000f8e00ff */
[----:B------:R-:W0:Y:S01]  /*3a00*/  LDC.64 R6, c[0x4][R6] ;  /* 0x0100000006067b82 */ /* 0x000e220000000a00 */
[----:B------:R-:W-:Y:S02]  /*3a10*/  IMAD.U32 R8, RZ, RZ, UR36 ;  /* 0x00000024ff087e24 */ /* 0x000fe4000f8e00ff */
[----:B------:R-:W-:Y:S01]  /*3a20*/  IMAD.MOV.U32 R5, RZ, RZ, R9 ;  /* 0x000000ffff057224 */ /* 0x000fe200078e0009 */
[----:B-----5:R-:W-:-:S04]  /*3a30*/  ISETP.GE.AND P0, PT, R22, 0x1, PT ;  /* 0x000000011600780c */ /* 0x020fc80003f06270 */
[----:B------:R-:W-:-:S09]  /*3a40*/  P2R R0, PR, RZ, 0x1 ;  /* 0x00000001ff007803 */ /* 0x000fd20000000000 */
[----:B------:R-:W-:-:S07]  /*3a50*/  LEPC R20, `(.L_x_36) ;  /* 0x000000001014794e */ /* 0x000fce0000000000 */
[----:B0-----:R-:W-:Y:S05]  /*3a60*/  CALL.ABS.NOINC R6 ;  /* 0x0000000006007343 */ /* 0x001fea0003c00000 */
.L_x_36:
        /* <DEDUP_REMOVED lines=17> */
.L_x_39:
        /* <DEDUP_REMOVED lines=56> */
.L_x_38:
        /* <DEDUP_REMOVED lines=31> */
.L_x_40:
        /* <DEDUP_REMOVED lines=21> */
.L_x_41:
        /* <DEDUP_REMOVED lines=15> */
.L_x_37:
        /* <DEDUP_REMOVED lines=12> */
.L_x_42:
        /* <DEDUP_REMOVED lines=17> */
.L_x_45:
        /* <DEDUP_REMOVED lines=56> */
.L_x_44:
        /* <DEDUP_REMOVED lines=31> */
.L_x_46:
        /* <DEDUP_REMOVED lines=21> */
.L_x_47:
        /* <DEDUP_REMOVED lines=15> */
.L_x_43:
[----:B------:R-:W5:Y:S02]  /*4cb0*/  LDC R10, c[0x0][0x3a4] ;  /* 0x0000e900ff0a7b82 */ /* 0x000f640000000800 */
[----:B-----5:R-:W-:-:S13]  /*4cc0*/  ISETP.GE.AND P0, PT, R37, R10, PT ;  /* 0x0000000a2500720c */ /* 0x020fda0003f06270 */
[----:B------:R-:W-:Y:S05]  /*4cd0*/  @P0 EXIT ;  /* 0x000000000000094d */ /* 0x000fea0003800000 */
[----:B------:R-:W5:Y:S01]  /*4ce0*/  S2R R38, SR_TID.X ;  /* 0x0000000000267919 */ /* 0x000f620000002100 */
[----:B01234-:R-:W0:Y:S01]  /*4cf0*/  LDC.64 R4, c[0x0][0x388] ;  /* 0x0000e200ff047b82 */ /* 0x01fe220000000a00 */
[----:B------:R-:W-:Y:S01]  /*4d00*/  IMAD.SHL.U32 R3, R37, 0x400, RZ ;  /* 0x0000040025037824 */ /* 0x000fe200078e00ff */
[----:B------:R-:W-:Y:S02]  /*4d10*/  R2UR UR4, R30 ;  /* 0x000000001e0472ca */ /* 0x000fe400000e0000 */
[----:B------:R-:W-:Y:S02]  /*4d20*/  R2UR UR5, R31 ;  /* 0x000000001f0572ca */ /* 0x000fe400000e0000 */
[----:B-----5:R-:W-:-:S05]  /*4d30*/  LOP3.LUT R3, R3, R38, RZ, 0xfc, !PT ;  /* 0x0000002603037212 */ /* 0x020fca00078efcff */
[----:B0-----:R-:W-:-:S06]  /*4d40*/  IMAD.WIDE R4, R3, 0x4, R4 ;  /* 0x0000000403047825 */ /* 0x001fcc00078e0204 */
[----:B------:R-:W2:Y:S01]  /*4d50*/  LDG.E R3, desc[UR4][R4.64] ;  /* 0x0000000404037981 */ /* 0x000ea2000c1e1900 */
[----:B------:R-:W-:Y:S02]  /*4d60*/  MOV R7, 0x400 ;  /* 0x0000040000077802 */ /* 0x000fe40000000f00 */
[----:B------:R-:W-:Y:S01]  /*4d70*/  ISETP.GT.U32.AND P0, PT, R38, 0x27f, PT ;  /* 0x0000027f2600780c */ /* 0x000fe20003f04070 */
[----:B------:R-:W0:Y:S02]  /*4d80*/  S2R R0, SR_CgaCtaId ;  /* 0x0000000000007919 */ /* 0x000e240000008800 */
[----:B0-----:R-:W-:-:S05]  /*4d90*/  LEA R9, R0, R7, 0x18 ;  /* 0x0000000700097211 */ /* 0x001fca00078ec0ff */
[----:B------:R-:W-:-:S05]  /*4da0*/  IMAD R9, R38, 0x4, R9 ;  /* 0x0000000426097824 */ /* 0x000fca00078e0209 */
[----:B--2---:R0:W-:Y:S01]  /*4db0*/  STS [R9], R3 ;  /* 0x0000000309007388 */ /* 0x0041e20000000800 */
[----:B------:R-:W-:Y:S05]  /*4dc0*/  @P0 BRA `(.L_x_48) ;  /* 0x0000000000540947 */ /* 0x000fea0003800000 */
[----:B------:R-:W-:Y:S02]  /*4dd0*/  ISETP.GT.U32.AND P0, PT, R38, 0x7f, PT ;  /* 0x0000007f2600780c */ /* 0x000fe40003f04070 */
[----:B------:R-:W-:Y:S02]  /*4de0*/  R2UR UR4, R30 ;  /* 0x000000001e0472ca */ /* 0x000fe400000e0000 */
[----:B------:R-:W-:-:S09]  /*4df0*/  R2UR UR5, R31 ;  /* 0x000000001f0572ca */ /* 0x000fd200000e0000 */
[----:B------:R-:W-:Y:S02]  /*4e00*/  @!P0 R2UR UR6, R30 ;  /* 0x000000001e0682ca */ /* 0x000fe400000e0000 */
[----:B------:R-:W-:Y:S02]  /*4e10*/  @!P0 R2UR UR7, R31 ;  /* 0x000000001f0782ca */ /* 0x000fe400000e0000 */
[----:B------:R-:W2:Y:S11]  /*4e20*/  LDG.E R6, desc[UR4][R4.64+0x800] ;  /* 0x0008000404067981 */ /* 0x000eb6000c1e1900 */
[----:B------:R-:W3:Y:S04]  /*4e30*/  @!P0 LDG.E R8, desc[UR6][R4.64+0x1000] ;  /* 0x0010000604088981 */ /* 0x000ee8000c1e1900 */
[----:B--2---:R1:W-:Y:S04]  /*4e40*/  STS [R9+0x800], R6 ;  /* 0x0008000609007388 */ /* 0x0043e80000000800 */
[----:B---3--:R1:W-:Y:S01]  /*4e50*/  @!P0 STS [R9+0x1000], R8 ;  /* 0x0010000809008388 */ /* 0x0083e20000000800 */
[----:B------:R-:W-:Y:S05]  /*4e60*/  @!P0 BRA `(.L_x_49) ;  /* 0x0000000000088947 */ /* 0x000fea0003800000 */
[----:B------:R-:W-:-:S13]  /*4e70*/  ISETP.GT.U32.AND P0, PT, R38, 0xff, PT ;  /* 0x000000ff2600780c */ /* 0x000fda0003f04070 */
[----:B------:R-:W-:Y:S05]  /*4e80*/  @P0 BRA `(.L_x_48) ;  /* 0x0000000000240947 */ /* 0x000fea0003800000 */
.L_x_49:
[----:B------:R-:W2:Y:S01]  /*4e90*/  LDC.64 R4, c[0x0][0x3b0] ;  /* 0x0000ec00ff047b82 */ /* 0x000ea20000000a00 */
[----:B------:R-:W-:Y:S02]  /*4ea0*/  R2UR UR4, R30 ;  /* 0x000000001e0472ca */ /* 0x000fe400000e0000 */
[----:B------:R-:W-:Y:S01]  /*4eb0*/  R2UR UR5, R31 ;  /* 0x000000001f0572ca */ /* 0x000fe200000e0000 */
[----:B--2---:R-:W-:-:S12]  /*4ec0*/  IMAD.WIDE.U32 R4, R38, 0x4, R4 ;  /* 0x0000000426047825 */ /* 0x004fd800078e0004 */
[----:B------:R-:W2:Y:S01]  /*4ed0*/  LDG.E R4, desc[UR4][R4.64] ;  /* 0x0000000404047981 */ /* 0x000ea2000c1e1900 */
[----:B0-----:R-:W-:-:S05]  /*4ee0*/  VIADD R3, R7, 0x1200 ;  /* 0x0000120007037836 */ /* 0x001fca0000000000 */
[----:B------:R-:W-:-:S05]  /*4ef0*/  LEA R3, R0, R3, 0x18 ;  /* 0x0000000300037211 */ /* 0x000fca00078ec0ff */
[----:B------:R-:W-:-:S05]  /*4f00*/  IMAD R3, R38, 0x4, R3 ;  /* 0x0000000426037824 */ /* 0x000fca00078e0203 */
[----:B--2---:R2:W-:Y:S02]  /*4f10*/  STS [R3], R4 ;  /* 0x0000000403007388 */ /* 0x0045e40000000800 */
.L_x_48:
[----:B------:R-:W-:Y:S05]  /*4f20*/  WARPSYNC.ALL ;  /* 0x0000000000007948 */ /* 0x000fea0003800000 */
[----:B------:R-:W3:Y:S01]  /*4f30*/  LDCU UR4, c[0x0][0x390] ;  /* 0x00007200ff0477ac */ /* 0x000ee20008000800 */
[----:B------:R-:W4:Y:S01]  /*4f40*/  LDC R40, c[0x0][0x3a8] ;  /* 0x0000ea00ff287b82 */ /* 0x000f220000000800 */
[----:B--2---:R-:W-:Y:S01]  /*4f50*/  VIADD R4, R10, 0xffffffff ;  /* 0xffffffff0a047836 */ /* 0x004fe20000000000 */
[----:B------:R-:W-:Y:S01]  /*4f60*/  BSSY.RECONVERGENT B7, `(.L_x_50) ;  /* 0x0000057000077945 */ /* 0x000fe20003800200 */
[----:B------:R-:W2:Y:S03]  /*4f70*/  LDCU UR36, c[0x0][0x3d0] ;  /* 0x00007a00ff2477ac */ /* 0x000ea60008000800 */
[----:B------:R-:W-:Y:S01]  /*4f80*/  ISETP.NE.AND P0, PT, R37, R4, PT ;  /* 0x000000042500720c */ /* 0x000fe20003f05270 */
[----:B------:R-:W0:Y:S01]  /*4f90*/  LDCU UR37, c[0x0][0x3d0] ;  /* 0x00007a00ff2577ac */ /* 0x000e220008000800 */
[----:B------:R-:W0:Y:S01]  /*4fa0*/  LDCU UR38, c[0x0][0x39c] ;  /* 0x00007380ff2677ac */ /* 0x000e220008000800 */
[----:B------:R-:W0:Y:S01]  /*4fb0*/  LDCU UR39, c[0x0][0x39c] ;  /* 0x00007380ff2777ac */ /* 0x000e220008000800 */
[----:B------:R-:W-:Y:S01]  /*4fc0*/  BAR.SYNC.DEFER_BLOCKING 0x0 ;  /* 0x0000000000007b1d */ /* 0x000fe20000010000 */
[----:B---3--:R-:W-:-:S05]  /*4fd0*/  ISETP.GE.AND P1, PT, R38, UR4, PT ;  /* 0x0000000426007c0c */ /* 0x008fca000bf26270 */
[----:B------:R-:W3:Y:S01]  /*4fe0*/  LDCU UR40, c[0x0][0x398] ;  /* 0x00007300ff2877ac */ /* 0x000ee20008000800 */
[----:B----4-:R-:W-:Y:S01]  /*4ff0*/  SEL R40, R40, 0x1200, !P0 ;  /* 0x0000120028287807 */ /* 0x010fe20004000000 */
[----:B------:R-:W4:Y:S01]  /*5000*/  LDCU UR41, c[0x0][0x398] ;  /* 0x00007300ff2977ac */ /* 0x000f220008000800 */
[----:B------:R-:W0:Y:S01]  /*5010*/  LDCU UR42, c[0x0][0x394] ;  /* 0x00007280ff2a77ac */ /* 0x000e220008000800 */
[----:B------:R-:W0:Y:S04]  /*5020*/  LDCU UR43, c[0x0][0x394] ;  /* 0x00007280ff2b77ac */ /* 0x000e280008000800 */
[----:B--23--:R-:W-:Y:S05]  /*5030*/  @P1 BRA `(.L_x_51) ;  /* 0x0000000400241947 */ /* 0x00cfea0003800000 */
[----:B01----:R-:W-:Y:S02]  /*5040*/  IMAD R9, R38, -0x3, R9 ;  /* 0xfffffffd26097824 */ /* 0x003fe400078e0209 */
[----:B------:R-:W-:-:S04]  /*5050*/  VIADD R7, R7, 0x1200 ;  /* 0x0000120007077836 */ /* 0x000fc80000000000 */
[----:B------:R-:W0:Y:S01]  /*5060*/  LDS.U8 R9, [R9] ;  /* 0x0000000009097984 */ /* 0x000e220000000000 */
[----:B------:R-:W-:-:S05]  /*5070*/  LEA R0, R0, R7, 0x18 ;  /* 0x0000000700007211 */ /* 0x000fca00078ec0ff */
[----:B0-----:R-:W-:-:S05]  /*5080*/  IMAD R0, R9, 0x4, R0 ;  /* 0x0000000409007824 */ /* 0x001fca00078e0200 */
[----:B------:R-:W0:Y:S02]  /*5090*/  LDS R43, [R0] ;  /* 0x00000000002b7984 */ /* 0x000e240000000800 */
[----:B0-----:R-:W-:-:S13]  /*50a0*/  ISETP.GE.AND P0, PT, R43, RZ, PT ;  /* 0x000000ff2b00720c */ /* 0x001fda0003f06270 */
[----:B------:R-:W-:Y:S05]  /*50b0*/  @!P0 BRA `(.L_x_51) ;  /* 0x0000000400048947 */ /* 0x000fea0003800000 */
[----:B------:R-:W0:Y:S01]  /*50c0*/  LDCU UR4, c[0x0][0x39c] ;  /* 0x00007380ff0477ac */ /* 0x000e220008000800 */
[----:B------:R-:W-:Y:S02]  /*50d0*/  VIADD R39, R38, 0x1 ;  /* 0x0000000126277836 */ /* 0x000fe40000000000 */
[----:B------:R-:W-:-:S03]  /*50e0*/  IMAD.MOV.U32 R41, RZ, RZ, RZ ;  /* 0x000000ffff297224 */ /* 0x000fc600078e00ff */
[----:B------:R-:W-:Y:S02]  /*50f0*/  ISETP.GE.AND P1, PT, R39, R40, PT ;  /* 0x000000282700720c */ /* 0x000fe40003f26270 */
[----:B0-----:R-:W-:-:S13]  /*5100*/  ISETP.GE.AND P0, PT, R43, UR4, PT ;  /* 0x000000042b007c0c */ /* 0x001fda000bf06270 */
[----:B------:R-:W-:Y:S01]  /*5110*/  @!P0 R2UR UR4, R30 ;  /* 0x000000001e0482ca */ /* 0x000fe200000e0000 */
[----:B------:R-:W-:Y:S01]  /*5120*/  @!P0 IMAD.MOV.U32 R41, RZ, RZ, 0x1 ;  /* 0x00000001ff298424 */ /* 0x000fe200078e00ff */
[----:B------:R-:W-:-:S13]  /*5130*/  @!P0 R2UR UR5, R31 ;  /* 0x000000001f0582ca */ /* 0x000fda00000e0000 */
[----:B------:R2:W-:Y:S01]  /*5140*/  @!P0 ST.E desc[UR4][R34.64], R43 ;  /* 0x0000002b22008985 */ /* 0x0005e2000c101904 */
[----:B------:R-:W-:Y:S05]  /*5150*/  @P1 BRA `(.L_x_51) ;  /* 0x0000000000dc1947 */ /* 0x000fea0003800000 */
.L_x_54:
[----:B------:R-:W0:Y:S01]  /*5160*/  S2UR UR5, SR_CgaCtaId ;  /* 0x00000000000579c3 */ /* 0x000e220000008800 */
[----:B------:R-:W-:-:S07]  /*5170*/  UMOV UR4, 0x400 ;  /* 0x0000040000047882 */ /* 0x000fce0000000000 */
[----:B------:R-:W1:Y:S01]  /*5180*/  LDC.64 R4, c[0x0][0x3b8] ;  /* 0x0000ee00ff047b82 */ /* 0x000e620000000a00 */
[----:B0-----:R-:W-:Y:S01]  /*5190*/  ULEA UR4, UR5, UR4, 0x18 ;  /* 0x0000000405047291 */ /* 0x001fe2000f8ec0ff */
[----:B------:R-:W-:-:S08]  /*51a0*/  R2UR UR5, R31 ;  /* 0x000000001f0572ca */ /* 0x000fd000000e0000 */
[----:B------:R-:W0:Y:S01]  /*51b0*/  LDS.U8 R0, [R39+UR4] ;  /* 0x0000000427007984 */ /* 0x000e220008000000 */
[----:B------:R-:W-:Y:S01]  /*51c0*/  R2UR UR4, R30 ;  /* 0x000000001e0472ca */ /* 0x000fe200000e0000 */
[----:B0-----:R-:W-:-:S05]  /*51d0*/  IMAD R0, R43, 0x100, R0 ;  /* 0x000001002b007824 */ /* 0x001fca00078e0200 */
[----:B------:R-:W-:-:S05]  /*51e0*/  SHF.R.S32.HI R3, RZ, UR40, R0 ;  /* 0x00000028ff037c19 */ /* 0x000fca0008011400 */
[----:B-1----:R-:W-:-:S06]  /*51f0*/  IMAD.WIDE R4, R3, 0x4, R4 ;  /* 0x0000000403047825 */ /* 0x002fcc00078e0204 */
[----:B------:R-:W3:Y:S01]  /*5200*/  LDG.E R5, desc[UR4][R4.64] ;  /* 0x0000000404057981 */ /* 0x000ee2000c1e1900 */
[----:B------:R-:W-:Y:S02]  /*5210*/  UMOV UR4, 0xffffffff ;  /* 0xffffffff00047882 */ /* 0x000fe40000000000 */
[----:B------:R-:W-:-:S06]  /*5220*/  USHF.L.U32 UR4, UR4, UR40, URZ ;  /* 0x0000002804047299 */ /* 0x000fcc00080006ff */
[----:B------:R-:W-:-:S05]  /*5230*/  LOP3.LUT R0, R0, UR4, RZ, 0x30, !PT ;  /* 0x0000000400007c12 */ /* 0x000fca000f8e30ff */
[----:B---3--:R-:W-:-:S05]  /*5240*/  IMAD.IADD R7, R0, 0x1, R5 ;  /* 0x0000000100077824 */ /* 0x008fca00078e0205 */
[----:B------:R-:W-:-:S04]  /*5250*/  ISETP.GE.AND P0, PT, R7, UR42, PT ;  /* 0x0000002a07007c0c */ /* 0x000fc8000bf06270 */
[----:B------:R-:W-:-:S13]  /*5260*/  ISETP.LT.OR P0, PT, R7, RZ, P0 ;  /* 0x000000ff0700720c */ /* 0x000fda0000701670 */
[----:B------:R-:W-:Y:S05]  /*5270*/  @P0 BRA `(.L_x_51) ;  /* 0x0000000000940947 */ /* 0x000fea0003800000 */
[----:B------:R-:W0:Y:S01]  /*5280*/  LDC.64 R4, c[0x0][0x3c0] ;  /* 0x0000f000ff047b82 */ /* 0x000e220000000a00 */
[----:B------:R-:W-:Y:S02]  /*5290*/  R2UR UR4, R30 ;  /* 0x000000001e0472ca */ /* 0x000fe400000e0000 */
[----:B------:R-:W-:Y:S01]  /*52a0*/  R2UR UR5, R31 ;  /* 0x000000001f0572ca */ /* 0x000fe200000e0000 */
[----:B0-----:R-:W-:-:S12]  /*52b0*/  IMAD.WIDE.U32 R4, R7, 0x4, R4 ;  /* 0x0000000407047825 */ /* 0x001fd800078e0004 */
[----:B------:R-:W3:Y:S02]  /*52c0*/  LDG.E R4, desc[UR4][R4.64] ;  /* 0x0000000404047981 */ /* 0x000ee4000c1e1900 */
[----:B---3--:R-:W-:-:S13]  /*52d0*/  ISETP.NE.AND P0, PT, R4, R3, PT ;  /* 0x000000030400720c */ /* 0x008fda0003f05270 */
[----:B------:R-:W-:Y:S05]  /*52e0*/  @P0 BRA `(.L_x_51) ;  /* 0x0000000000780947 */ /* 0x000fea0003800000 */
[----:B------:R-:W0:Y:S01]  /*52f0*/  LDC.64 R4, c[0x0][0x3c8] ;  /* 0x0000f200ff047b82 */ /* 0x000e220000000a00 */
[----:B------:R-:W-:Y:S02]  /*5300*/  R2UR UR4, R30 ;  /* 0x000000001e0472ca */ /* 0x000fe400000e0000 */
[----:B------:R-:W-:Y:S01]  /*5310*/  R2UR UR5, R31 ;  /* 0x000000001f0572ca */ /* 0x000fe200000e0000 */
[----:B0-----:R-:W-:-:S12]  /*5320*/  IMAD.WIDE.U32 R4, R7, 0x4, R4 ;  /* 0x0000000407047825 */ /* 0x001fd800078e0004 */
[----:B--2---:R-:W2:Y:S02]  /*5330*/  LDG.E R43, desc[UR4][R4.64] ;  /* 0x00000004042b7981 */ /* 0x004ea4000c1e1900 */
[----:B--2---:R-:W-:-:S13]  /*5340*/  ISETP.NE.AND P0, PT, R43, -0x1, PT ;  /* 0xffffffff2b00780c */ /* 0x004fda0003f05270 */
[----:B------:R-:W-:Y:S05]  /*5350*/  @!P0 BRA `(.L_x_51) ;  /* 0x00000000005c8947 */ /* 0x000fea0003800000 */
[----:B------:R-:W-:Y:S01]  /*5360*/  ISETP.GE.AND P0, PT, R43, UR38, PT ;  /* 0x000000262b007c0c */ /* 0x000fe2000bf06270 */
[----:B------:R-:W-:-:S12]  /*5370*/  BSSY.RECONVERGENT B6, `(.L_x_52) ;  /* 0x0000012000067945 */ /* 0x000fd80003800200 */
[----:B------:R-:W-:Y:S01]  /*5380*/  @!P0 R2UR UR4, R30 ;  /* 0x000000001e0482ca */ /* 0x000fe200000e0000 */
[----:B------:R-:W-:Y:S01]  /*5390*/  @!P0 IMAD.WIDE R4, R41, 0x4, R34 ;  /* 0x0000000429048825 */ /* 0x000fe200078e0222 */
[----:B------:R-:W-:-:S03]  /*53a0*/  @!P0 R2UR UR5, R31 ;  /* 0x000000001f0582ca */ /* 0x000fc600000e0000 */
[----:B------:R-:W-:-:S10]  /*53b0*/  @!P0 VIADD R41, R41, 0x1 ;  /* 0x0000000129298836 */ /* 0x000fd40000000000 */
[----:B------:R0:W-:Y:S01]  /*53c0*/  @!P0 ST.E desc[UR4][R4.64], R43 ;  /* 0x0000002b04008985 */ /* 0x0001e2000c101904 */
[----:B------:R-:W-:-:S13]  /*53d0*/  ISETP.GT.AND P0, PT, R41, UR36, PT ;  /* 0x0000002429007c0c */ /* 0x000fda000bf04270 */
[----:B0-----:R-:W-:Y:S05]  /*53e0*/  @!P0 BRA `(.L_x_53) ;  /* 0x0000000000288947 */ /* 0x001fea0003800000 */
[----:B------:R-:W-:Y:S01]  /*53f0*/  MOV R8, 0x8 ;  /* 0x0000000800087802 */ /* 0x000fe20000000f00 */
[----:B------:R0:W-:Y:S01]  /*5400*/  STL [R1], R38 ;  /* 0x0000002601007387 */ /* 0x0001e20000100800 */
[----:B------:R-:W1:Y:S01]  /*5410*/  LDCU.64 UR4, c[0x4][0x18] ;  /* 0x01000300ff0477ac */ /* 0x000e620008000a00 */
[----:B------:R-:W-:Y:S02]  /*5420*/  IMAD.MOV.U32 R6, RZ, RZ, R36 ;  /* 0x000000ffff067224 */ /* 0x000fe400078e0024 */
[----:B------:R-:W-:Y:S01]  /*5430*/  IMAD.MOV.U32 R7, RZ, RZ, R2 ;  /* 0x000000ffff077224 */ /* 0x000fe200078e0002 */
[----:B------:R-:W2:Y:S01]  /*5440*/  LDC.64 R8, c[0x4][R8] ;  /* 0x0100000008087b82 */ /* 0x000ea20000000a00 */
[----:B-1----:R-:W-:Y:S02]  /*5450*/  IMAD.U32 R4, RZ, RZ, UR4 ;  /* 0x00000004ff047e24 */ /* 0x002fe4000f8e00ff */
[----:B0-----:R-:W-:-:S07]  /*5460*/  IMAD.U32 R5, RZ, RZ, UR5 ;  /* 0x00000005ff057e24 */ /* 0x001fce000f8e00ff */
[----:B------:R-:W-:-:S07]  /*5470*/  LEPC R20, `(.L_x_53) ;  /* 0x000000001014794e */ /* 0x000fce0000000000 */
[----:B--2-4-:R-:W-:Y:S05]  /*5480*/  CALL.ABS.NOINC R8 ;  /* 0x0000000008007343 */ /* 0x014fea0003c00000 */
.L_x_53:
[----:B----4-:R-:W-:Y:S05]  /*5490*/  BSYNC.RECONVERGENT B6 ;  /* 0x0000000000067941 */ /* 0x010fea0003800200 */
.L_x_52:
[----:B------:R-:W-:-:S05]  /*54a0*/  VIADD R39, R39, 0x1 ;  /* 0x0000000127277836 */ /* 0x000fca0000000000 */
[----:B------:R-:W-:-:S13]  /*54b0*/  ISETP.NE.AND P0, PT, R39, R40, PT ;  /* 0x000000282700720c */ /* 0x000fda0003f05270 */
[----:B------:R-:W-:Y:S05]  /*54c0*/  @P0 BRA `(.L_x_54) ;  /* 0xfffffffc00240947 */ /* 0x000fea000383ffff */
.L_x_51:
[----:B0---4-:R-:W-:Y:S05]  /*54d0*/  BSYNC.RECONVERGENT B7 ;  /* 0x0000000000077941 */ /* 0x011fea0003800200 */
.L_x_50:
[----:B------:R-:W0:Y:S01]  /*54e0*/  LDCU UR4, c[0x0][0x390] ;  /* 0x00007200ff0477ac */ /* 0x000e220008000800 */
[----:B------:R-:W-:Y:S01]  /*54f0*/  VIADD R0, R38, 0x200 ;  /* 0x0000020026007836 */ /* 0x000fe20000000000 */
[----:B------:R-:W-:Y:S04]  /*5500*/  BSSY.RECONVERGENT B7, `(.L_x_55) ;  /* 0x0000051000077945 */ /* 0x000fe80003800200 */
[----:B0-----:R-:W-:-:S13]  /*5510*/  ISETP.GE.AND P0, PT, R0, UR4, PT ;  /* 0x0000000400007c0c */ /* 0x001fda000bf06270 */
[----:B------:R-:W-:Y:S05]  /*5520*/  @P0 BRA `(.L_x_56) ;  /* 0x0000000400380947 */ /* 0x000fea0003800000 */
[----:B------:R-:W0:Y:S01]  /*5530*/  S2UR UR5, SR_CgaCtaId ;  /* 0x00000000000579c3 */ /* 0x000e220000008800 */
[----:B------:R-:W-:Y:S02]  /*5540*/  UMOV UR4, 0x400 ;  /* 0x0000040000047882 */ /* 0x000fe40000000000 */
[----:B0-----:R-:W-:-:S06]  /*5550*/  ULEA UR4, UR5, UR4, 0x18 ;  /* 0x0000000405047291 */ /* 0x001fcc000f8ec0ff */
[C---:B------:R-:W-:Y:S01]  /*5560*/  LEA R3, R38.reuse, UR4, 0x2 ;  /* 0x0000000426037c11 */ /* 0x040fe2000f8e10ff */
[----:B------:R-:W-:Y:S02]  /*5570*/  UMOV UR4, 0x400 ;  /* 0x0000040000047882 */ /* 0x000fe40000000000 */
[----:B------:R-:W-:Y:S02]  /*5580*/  UIADD3 UR4, UPT, UPT, UR4, 0x1200, URZ ;  /* 0x0000120004047890 */ /* 0x000fe4000fffe0ff */
[----:B------:R-:W-:Y:S02]  /*5590*/  IMAD R3, R38, -0x3, R3 ;  /* 0xfffffffd26037824 */ /* 0x000fe400078e0203 */
[----:B------:R-:W-:-:S03]  /*55a0*/  ULEA UR4, UR5, UR4, 0x18 ;  /* 0x0000000405047291 */ /* 0x000fc6000f8ec0ff */
[----:B------:R-:W0:Y:S03]  /*55b0*/  LDS.U8 R0, [R3+0x200] ;  /* 0x0002000003007984 */ /* 0x000e260000000000 */
[----:B0-----:R-:W-:-:S05]  /*55c0*/  LEA R0, R0, UR4, 0x2 ;  /* 0x0000000400007c11 */ /* 0x001fca000f8e10ff */
[----:B--2---:R-:W0:Y:S02]  /*55d0*/  LDS R43, [R0] ;  /* 0x00000000002b7984 */ /* 0x004e240000000800 */
        /* <DEDUP_REMOVED lines=12> */
.L_x_59:
[----:B------:R-:W2:Y:S01]  /*56a0*/  S2UR UR5, SR_CgaCtaId ;  /* 0x00000000000579c3 */ /* 0x000ea20000008800 */
[----:B------:R-:W-:-:S07]  /*56b0*/  UMOV UR4, 0x400 ;  /* 0x0000040000047882 */ /* 0x000fce0000000000 */
[----:B------:R-:W3:Y:S01]  /*56c0*/  LDC.64 R4, c[0x0][0x3b8] ;  /* 0x0000ee00ff047b82 */ /* 0x000ee20000000a00 */
[----:B--2---:R-:W-:Y:S01]  /*56d0*/  ULEA UR4, UR5, UR4, 0x18 ;  /* 0x0000000405047291 */ /* 0x004fe2000f8ec0ff */
[----:B------:R-:W-:-:S08]  /*56e0*/  R2UR UR5, R31 ;  /* 0x000000001f0572ca */ /* 0x000fd000000e0000 */
[----:B------:R-:W2:Y:S01]  /*56f0*/  LDS.U8 R0, [R39+UR4] ;  /* 0x0000000427007984 */ /* 0x000ea20008000000 */
[----:B------:R-:W-:Y:S01]  /*5700*/  R2UR UR4, R30 ;  /* 0x000000001e0472ca */ /* 0x000fe200000e0000 */
[----:B--2---:R-:W-:-:S05]  /*5710*/  IMAD R0, R43, 0x100, R0 ;  /* 0x000001002b007824 */ /* 0x004fca00078e0200 */
[----:B------:R-:W-:-:S05]  /*5720*/  SHF.R.S32.HI R3, RZ, UR41, R0 ;  /* 0x00000029ff037c19 */ /* 0x000fca0008011400 */
[----:B---3--:R-:W-:-:S06]  /*5730*/  IMAD.WIDE R4, R3, 0x4, R4 ;  /* 0x0000000403047825 */ /* 0x008fcc00078e0204 */
[----:B------:R-:W2:Y:S01]  /*5740*/  LDG.E R5, desc[UR4][R4.64] ;  /* 0x0000000404057981 */ /* 0x000ea2000c1e1900 */
[----:B------:R-:W-:Y:S02]  /*5750*/  UMOV UR4, 0xffffffff ;  /* 0xffffffff00047882 */ /* 0x000fe40000000000 */
[----:B------:R-:W-:-:S06]  /*5760*/  USHF.L.U32 UR4, UR4, UR41, URZ ;  /* 0x0000002904047299 */ /* 0x000fcc00080006ff */
[----:B------:R-:W-:-:S05]  /*5770*/  LOP3.LUT R0, R0, UR4, RZ, 0x30, !PT ;  /* 0x0000000400007c12 */ /* 0x000fca000f8e30ff */
[----:B--2---:R-:W-:-:S05]  /*5780*/  IMAD.IADD R7, R0, 0x1, R5 ;  /* 0x0000000100077824 */ /* 0x004fca00078e0205 */
[----:B------:R-:W-:-:S04]  /*5790*/  ISETP.GE.AND P0, PT, R7, UR43, PT ;  /* 0x0000002b07007c0c */ /* 0x000fc8000bf06270 */
[----:B------:R-:W-:-:S13]  /*57a0*/  ISETP.LT.OR P0, PT, R7, RZ, P0 ;  /* 0x000000ff0700720c */ /* 0x000fda0000701670 */
[----:B------:R-:W-:Y:S05]  /*57b0*/  @P0 BRA `(.L_x_56) ;  /* 0x0000000000940947 */ /* 0x000fea0003800000 */
[----:B------:R-:W2:Y:S01]  /*57c0*/  LDC.64 R4, c[0x0][0x3c0] ;  /* 0x0000f000ff047b82 */ /* 0x000ea20000000a00 */
[----:B------:R-:W-:Y:S02]  /*57d0*/  R2UR UR4, R30 ;  /* 0x000000001e0472ca */ /* 0x000fe400000e0000 */
[----:B------:R-:W-:Y:S01]  /*57e0*/  R2UR UR5, R31 ;  /* 0x000000001f0572ca */ /* 0x000fe200000e0000 */
[----:B--2---:R-:W-:-:S12]  /*57f0*/  IMAD.WIDE.U32 R4, R7, 0x4, R4 ;  /* 0x0000000407047825 */ /* 0x004fd800078e0004 */
[----:B------:R-:W2:Y:S02]  /*5800*/  LDG.E R4, desc[UR4][R4.64] ;  /* 0x0000000404047981 */ /* 0x000ea4000c1e1900 */
[----:B--2---:R-:W-:-:S13]  /*5810*/  ISETP.NE.AND P0, PT, R4, R3, PT ;  /* 0x000000030400720c */ /* 0x004fda0003f05270 */
[----:B------:R-:W-:Y:S05]  /*5820*/  @P0 BRA `(.L_x_56) ;  /* 0x0000000000780947 */ /* 0x000fea0003800000 */
[----:B------:R-:W2:Y:S01]  /*5830*/  LDC.64 R4, c[0x0][0x3c8] ;  /* 0x0000f200ff047b82 */ /* 0x000ea20000000a00 */
[----:B------:R-:W-:Y:S02]  /*5840*/  R2UR UR4, R30 ;  /* 0x000000001e0472ca */ /* 0x000fe400000e0000 */
[----:B------:R-:W-:Y:S01]  /*5850*/  R2UR UR5, R31 ;  /* 0x000000001f0572ca */ /* 0x000fe200000e0000 */
[----:B--2---:R-:W-:-:S12]  /*5860*/  IMAD.WIDE.U32 R4, R7, 0x4, R4 ;  /* 0x0000000407047825 */ /* 0x004fd800078e0004 */
[----:B0-----:R-:W2:Y:S02]  /*5870*/  LDG.E R43, desc[UR4][R4.64] ;  /* 0x00000004042b7981 */ /* 0x001ea4000c1e1900 */
        /* <DEDUP_REMOVED lines=11> */
[----:B-1----:R-:W-:Y:S01]  /*5930*/  MOV R8, 0x8 ;  /* 0x0000000800087802 */ /* 0x002fe20000000f00 */
        /* <DEDUP_REMOVED lines=8> */
[----:B--2---:R-:W-:Y:S05]  /*59c0*/  CALL.ABS.NOINC R8 ;  /* 0x0000000008007343 */ /* 0x004fea0003c00000 */
.L_x_58:
[----:B------:R-:W-:Y:S05]  /*59d0*/  BSYNC.RECONVERGENT B6 ;  /* 0x0000000000067941 */ /* 0x000fea0003800200 */
.L_x_57:
[----:B------:R-:W-:-:S05]  /*59e0*/  VIADD R39, R39, 0x1 ;  /* 0x0000000127277836 */ /* 0x000fca0000000000 */
[----:B------:R-:W-:-:S13]  /*59f0*/  ISETP.NE.AND P0, PT, R39, R40, PT ;  /* 0x000000282700720c */ /* 0x000fda0003f05270 */
[----:B------:R-:W-:Y:S05]  /*5a00*/  @P0 BRA `(.L_x_59) ;  /* 0xfffffffc00240947 */ /* 0x000fea000383ffff */
.L_x_56:
[----:B------:R-:W-:Y:S05]  /*5a10*/  BSYNC.RECONVERGENT B7 ;  /* 0x0000000000077941 */ /* 0x000fea0003800200 */
.L_x_55:
[----:B------:R-:W3:Y:S01]  /*5a20*/  LDCU UR4, c[0x0][0x390] ;  /* 0x00007200ff0477ac */ /* 0x000ee20008000800 */
[----:B------:R-:W-:Y:S01]  /*5a30*/  LOP3.LUT R0, R38, 0x400, RZ, 0xfc, !PT ;  /* 0x0000040026007812 */ /* 0x000fe200078efcff */
[----:B------:R-:W-:Y:S03]  /*5a40*/  BSSY.RECONVERGENT B7, `(.L_x_60) ;  /* 0x0000055000077945 */ /* 0x000fe60003800200 */
[----:B---3--:R-:W-:-:S13]  /*5a50*/  ISETP.GE.AND P0, PT, R0, UR4, PT ;  /* 0x0000000400007c0c */ /* 0x008fda000bf06270 */
[----:B------:R-:W-:Y:S05]  /*5a60*/  @P0 BRA `(.L_x_61) ;  /* 0x0000000400480947 */ /* 0x000fea0003800000 */
[----:B------:R-:W3:Y:S01]  /*5a70*/  S2UR UR5, SR_CgaCtaId ;  /* 0x00000000000579c3 */ /* 0x000ee20000008800 */
[----:B------:R-:W-:Y:S02]  /*5a80*/  UMOV UR4, 0x400 ;  /* 0x0000040000047882 */ /* 0x000fe40000000000 */
[----:B---3--:R-:W-:-:S06]  /*5a90*/  ULEA UR4, UR5, UR4, 0x18 ;  /* 0x0000000405047291 */ /* 0x008fcc000f8ec0ff */
[C---:B------:R-:W-:Y:S01]  /*5aa0*/  LEA R3, R38.reuse, UR4, 0x2 ;  /* 0x0000000426037c11 */ /* 0x040fe2000f8e10ff */
[----:B------:R-:W-:Y:S02]  /*5ab0*/  UMOV UR4, 0x400 ;  /* 0x0000040000047882 */ /* 0x000fe40000000000 */
[----:B------:R-:W-:Y:S02]  /*5ac0*/  UIADD3 UR4, UPT, UPT, UR4, 0x1200, URZ ;  /* 0x0000120004047890 */ /* 0x000fe4000fffe0ff */
[----:B------:R-:W-:Y:S02]  /*5ad0*/  IMAD R3, R38, -0x3, R3 ;  /* 0xfffffffd26037824 */ /* 0x000fe400078e0203 */
[----:B------:R-:W-:-:S03]  /*5ae0*/  ULEA UR4, UR5, UR4, 0x18 ;  /* 0x0000000405047291 */ /* 0x000fc6000f8ec0ff */
[----:B------:R-:W3:Y:S03]  /*5af0*/  LDS.U8 R0, [R3+0x400] ;  /* 0x0004000003007984 */ /* 0x000ee60000000000 */
[----:B---3--:R-:W-:-:S05]  /*5b00*/  LEA R0, R0, UR4, 0x2 ;  /* 0x0000000400007c11 */ /* 0x008fca000f8e10ff */
[----:B0-2---:R-:W0:Y:S02]  /*5b10*/  LDS R43, [R0] ;  /* 0x00000000002b7984 */ /* 0x005e240000000800 */
        /* <DEDUP_REMOVED lines=12> */
.L_x_64:
[----:B------:R-:W0:Y:S01]  /*5be0*/  S2UR UR5, SR_CgaCtaId ;  /* 0x00000000000579c3 */ /* 0x000e220000008800 */
[----:B------:R-:W-:Y:S01]  /*5bf0*/  UMOV UR4, 0x400 ;  /* 0x0000040000047882 */ /* 0x000fe20000000000 */
[----:B------:R-:W-:Y:S02]  /*5c00*/  R2UR UR6, R30 ;  /* 0x000000001e0672ca */ /* 0x000fe400000e0000 */
[----:B------:R-:W-:-:S04]  /*5c10*/  R2UR UR7, R31 ;  /* 0x000000001f0772ca */ /* 0x000fc800000e0000 */
[----:B------:R-:W2:Y:S01]  /*5c20*/  LDC.64 R4, c[0x0][0x3b8] ;  /* 0x0000ee00ff047b82 */ /* 0x000ea20000000a00 */
[----:B0-----:R-:W-:-:S09]  /*5c30*/  ULEA UR4, UR5, UR4, 0x18 ;  /* 0x0000000405047291 */ /* 0x001fd2000f8ec0ff */
[----:B------:R-:W0:Y:S02]  /*5c40*/  LDS.U8 R0, [R39+UR4] ;  /* 0x0000000427007984 */ /* 0x000e240008000000 */
[----:B------:R-:W4:Y:S01]  /*5c50*/  LDCU UR4, c[0x0][0x398] ;  /* 0x00007300ff0477ac */ /* 0x000f220008000800 */
[----:B0-----:R-:W-:-:S05]  /*5c60*/  IMAD R0, R43, 0x100, R0 ;  /* 0x000001002b007824 */ /* 0x001fca00078e0200 */
[----:B----4-:R-:W-:-:S05]  /*5c70*/  SHF.R.S32.HI R3, RZ, UR4, R0 ;  /* 0x00000004ff037c19 */ /* 0x010fca0008011400 */
[----:B--2---:R-:W-:-:S06]  /*5c80*/  IMAD.WIDE R4, R3, 0x4, R4 ;  /* 0x0000000403047825 */ /* 0x004fcc00078e0204 */
[----:B------:R-:W2:Y:S01]  /*5c90*/  LDG.E R5, desc[UR6][R4.64] ;  /* 0x0000000604057981 */ /* 0x000ea2000c1e1900 */
[----:B------:R-:W0:Y:S01]  /*5ca0*/  LDCU UR6, c[0x0][0x394] ;  /* 0x00007280ff0677ac */ /* 0x000e220008000800 */
[----:B------:R-:W-:Y:S02]  /*5cb0*/  UMOV UR5, 0xffffffff ;  /* 0xffffffff00057882 */ /* 0x000fe40000000000 */
[----:B------:R-:W-:-:S06]  /*5cc0*/  USHF.L.U32 UR5, UR5, UR4, URZ ;  /* 0x0000000405057299 */ /* 0x000fcc00080006ff */
[----:B------:R-:W-:-:S05]  /*5cd0*/  LOP3.LUT R0, R0, UR5, RZ, 0x30, !PT ;  /* 0x0000000500007c12 */ /* 0x000fca000f8e30ff */
[----:B--2---:R-:W-:-:S05]  /*5ce0*/  IMAD.IADD R7, R0, 0x1, R5 ;  /* 0x0000000100077824 */ /* 0x004fca00078e0205 */
[----:B0-----:R-:W-:-:S04]  /*5cf0*/  ISETP.GE.AND P0, PT, R7, UR6, PT ;  /* 0x0000000607007c0c */ /* 0x001fc8000bf06270 */
[----:B------:R-:W-:-:S13]  /*5d00*/  ISETP.LT.OR P0, PT, R7, RZ, P0 ;  /* 0x000000ff0700720c */ /* 0x000fda0000701670 */
[----:B------:R-:W-:Y:S05]  /*5d10*/  @P0 BRA `(.L_x_61) ;  /* 0x00000000009c0947 */ /* 0x000fea0003800000 */
[----:B------:R-:W0:Y:S01]  /*5d20*/  LDC.64 R4, c[0x0][0x3c0] ;  /* 0x0000f000ff047b82 */ /* 0x000e220000000a00 */
[----:B------:R-:W-:Y:S02]  /*5d30*/  R2UR UR4, R30 ;  /* 0x000000001e0472ca */ /* 0x000fe400000e0000 */
[----:B------:R-:W-:Y:S01]  /*5d40*/  R2UR UR5, R31 ;  /* 0x000000001f0572ca */ /* 0x000fe200000e0000 */
[----:B0-----:R-:W-:-:S12]  /*5d50*/  IMAD.WIDE.U32 R4, R7, 0x4, R4 ;  /* 0x0000000407047825 */ /* 0x001fd800078e0004 */
[----:B------:R-:W2:Y:S02]  /*5d60*/  LDG.E R4, desc[UR4][R4.64] ;  /* 0x0000000404047981 */ /* 0x000ea4000c1e1900 */
[----:B--2---:R-:W-:-:S13]  /*5d70*/  ISETP.NE.AND P0, PT, R4, R3, PT ;  /* 0x000000030400720c */ /* 0x004fda0003f05270 */
[----:B------:R-:W-:Y:S05]  /*5d80*/  @P0 BRA `(.L_x_61) ;  /* 0x0000000000800947 */ /* 0x000fea0003800000 */
[----:B------:R-:W0:Y:S01]  /*5d90*/  LDC.64 R4, c[0x0][0x3c8] ;  /* 0x0000f200ff047b82 */ /* 0x000e220000000a00 */
[----:B------:R-:W-:Y:S02]  /*5da0*/  R2UR UR4, R30 ;  /* 0x000000001e0472ca */ /* 0x000fe400000e0000 */
[----:B------:R-:W-:Y:S01]  /*5db0*/  R2UR UR5, R31 ;  /* 0x000000001f0572ca */ /* 0x000fe200000e0000 */
[----:B0-----:R-:W-:-:S12]  /*5dc0*/  IMAD.WIDE.U32 R4, R7, 0x4, R4 ;  /* 0x0000000407047825 */ /* 0x001fd800078e0004 */
[----:B---3--:R-:W2:Y:S02]  /*5dd0*/  LDG.E R43, desc[UR4][R4.64] ;  /* 0x00000004042b7981 */ /* 0x008ea4000c1e1900 */
[----:B--2---:R-:W-:-:S13]  /*5de0*/  ISETP.NE.AND P0, PT, R43, -0x1, PT ;  /* 0xffffffff2b00780c */ /* 0x004fda0003f05270 */
[----:B------:R-:W-:Y:S05]  /*5df0*/  @!P0 BRA `(.L_x_61) ;  /* 0x0000000000648947 */ /* 0x000fea0003800000 */
[----:B------:R-:W0:Y:S01]  /*5e00*/  LDCU UR4, c[0x0][0x39c] ;  /* 0x00007380ff0477ac */ /* 0x000e220008000800 */
[----:B------:R-:W-:Y:S01]  /*5e10*/  BSSY.RECONVERGENT B6, `(.L_x_62) ;  /* 0x0000014000067945 */ /* 0x000fe20003800200 */
[----:B0-----:R-:W-:Y:S01]  /*5e20*/  ISETP.GE.AND P0, PT, R43, UR4, PT ;  /* 0x000000042b007c0c */ /* 0x001fe2000bf06270 */
[----:B------:R-:W0:-:S12]  /*5e30*/  LDCU UR4, c[0x0][0x3d0] ;  /* 0x00007a00ff0477ac */ /* 0x000e180008000800 */
[----:B------:R-:W-:Y:S01]  /*5e40*/  @!P0 R2UR UR6, R30 ;  /* 0x000000001e0682ca */ /* 0x000fe200000e0000 */
[----:B------:R-:W-:Y:S01]  /*5e50*/  @!P0 IMAD.WIDE R4, R41, 0x4, R26 ;  /* 0x0000000429048825 */ /* 0x000fe200078e021a */
[----:B------:R-:W-:-:S03]  /*5e60*/  @!P0 R2UR UR7, R31 ;  /* 0x000000001f0782ca */ /* 0x000fc600000e0000 */
[----:B------:R-:W-:-:S10]  /*5e70*/  @!P0 VIADD R41, R41, 0x1 ;  /* 0x0000000129298836 */ /* 0x000fd40000000000 */
[----:B------:R2:W-:Y:S01]  /*5e80*/  @!P0 ST.E desc[UR6][R4.64], R43 ;  /* 0x0000002b04008985 */ /* 0x0005e2000c101906 */
[----:B0-----:R-:W-:-:S13]  /*5e90*/  ISETP.GT.AND P0, PT, R41, UR4, PT ;  /* 0x0000000429007c0c */ /* 0x001fda000bf04270 */
[----:B--2---:R-:W-:Y:S05]  /*5ea0*/  @!P0 BRA `(.L_x_63) ;  /* 0x0000000000288947 */ /* 0x004fea0003800000 */
        /* <DEDUP_REMOVED lines=10> */
.L_x_63:
[----:B------:R-:W-:Y:S05]  /*5f50*/  BSYNC.RECONVERGENT B6 ;  /* 0x0000000000067941 */ /* 0x000fea0003800200 */
.L_x_62:
[----:B------:R-:W-:-:S05]  /*5f60*/  VIADD R39, R39, 0x1 ;  /* 0x0000000127277836 */ /* 0x000fca0000000000 */
[----:B------:R-:W-:-:S13]  /*5f70*/  ISETP.NE.AND P0, PT, R39, R40, PT ;  /* 0x000000282700720c */ /* 0x000fda0003f05270 */
[----:B------:R-:W-:Y:S05]  /*5f80*/  @P0 BRA `(.L_x_64) ;  /* 0xfffffffc00140947 */ /* 0x000fea000383ffff */
.L_x_61:
[----:B------:R-:W-:Y:S05]  /*5f90*/  BSYNC.RECONVERGENT B7 ;  /* 0x0000000000077941 */ /* 0x000fea0003800200 */
.L_x_60:
[----:B------:R-:W4:Y:S01]  /*5fa0*/  LDCU UR4, c[0x0][0x390] ;  /* 0x00007200ff0477ac */ /* 0x000f220008000800 */
[----:B------:R-:W-:Y:S01]  /*5fb0*/  VIADD R0, R38, 0x600 ;  /* 0x0000060026007836 */ /* 0x000fe20000000000 */
[----:B------:R-:W-:Y:S04]  /*5fc0*/  BSSY.RECONVERGENT B7, `(.L_x_65) ;  /* 0x0000055000077945 */ /* 0x000fe80003800200 */
[----:B----4-:R-:W-:-:S13]  /*5fd0*/  ISETP.GE.AND P0, PT, R0, UR4, PT ;  /* 0x0000000400007c0c */ /* 0x010fda000bf06270 */
[----:B------:R-:W-:Y:S05]  /*5fe0*/  @P0 BRA `(.L_x_66) ;  /* 0x0000000400480947 */ /* 0x000fea0003800000 */
[----:B------:R-:W4:Y:S01]  /*5ff0*/  S2UR UR5, SR_CgaCtaId ;  /* 0x00000000000579c3 */ /* 0x000f220000008800 */
[----:B------:R-:W-:Y:S02]  /*6000*/  UMOV UR4, 0x400 ;  /* 0x0000040000047882 */ /* 0x000fe40000000000 */
[----:B----4-:R-:W-:-:S06]  /*6010*/  ULEA UR4, UR5, UR4, 0x18 ;  /* 0x0000000405047291 */ /* 0x010fcc000f8ec0ff */
[C---:B------:R-:W-:Y:S01]  /*6020*/  LEA R3, R38.reuse, UR4, 0x2 ;  /* 0x0000000426037c11 */ /* 0x040fe2000f8e10ff */
[----:B------:R-:W-:Y:S02]  /*6030*/  UMOV UR4, 0x400 ;  /* 0x0000040000047882 */ /* 0x000fe40000000000 */
[----:B------:R-:W-:Y:S02]  /*6040*/  UIADD3 UR4, UPT, UPT, UR4, 0x1200, URZ ;  /* 0x0000120004047890 */ /* 0x000fe4000fffe0ff */
[----:B------:R-:W-:Y:S02]  /*6050*/  IMAD R3, R38, -0x3, R3 ;  /* 0xfffffffd26037824 */ /* 0x000fe400078e0203 */
[----:B------:R-:W-:-:S03]  /*6060*/  ULEA UR4, UR5, UR4, 0x18 ;  /* 0x0000000405047291 */ /* 0x000fc6000f8ec0ff */
[----:B------:R-:W4:Y:S03]  /*6070*/  LDS.U8 R0, [R3+0x600] ;  /* 0x0006000003007984 */ /* 0x000f260000000000 */
[----:B----4-:R-:W-:-:S05]  /*6080*/  LEA R0, R0, UR4, 0x2 ;  /* 0x0000000400007c11 */ /* 0x010fca000f8e10ff */
[----:B0-23--:R-:W0:Y:S02]  /*6090*/  LDS R43, [R0] ;  /* 0x00000000002b7984 */ /* 0x00de240000000800 */
        /* <DEDUP_REMOVED lines=12> */
.L_x_69:
[----:B------:R-:W0:Y:S01]  /*6160*/  S2UR UR5, SR_CgaCtaId ;  /* 0x00000000000579c3 */ /* 0x000e220000008800 */
[----:B------:R-:W-:Y:S01]  /*6170*/  UMOV UR4, 0x400 ;  /* 0x0000040000047882 */ /* 0x000fe20000000000 */
[----:B------:R-:W-:Y:S02]  /*6180*/  R2UR UR6, R30 ;  /* 0x000000001e0672ca */ /* 0x000fe400000e0000 */
[----:B------:R-:W-:-:S04]  /*6190*/  R2UR UR7, R31 ;  /* 0x000000001f0772ca */ /* 0x000fc800000e0000 */
[----:B------:R-:W2:Y:S01]  /*61a0*/  LDC.64 R4, c[0x0][0x3b8] ;  /* 0x0000ee00ff047b82 */ /* 0x000ea20000000a00 */
[----:B0-----:R-:W-:-:S09]  /*61b0*/  ULEA UR4, UR5, UR4, 0x18 ;  /* 0x0000000405047291 */ /* 0x001fd2000f8ec0ff */
[----:B------:R-:W0:Y:S02]  /*61c0*/  LDS.U8 R0, [R39+UR4] ;  /* 0x0000000427007984 */ /* 0x000e240008000000 */
[----:B------:R-:W3:Y:S01]  /*61d0*/  LDCU UR4, c[0x0][0x398] ;  /* 0x00007300ff0477ac */ /* 0x000ee20008000800 */
[----:B0-----:R-:W-:-:S05]  /*61e0*/  IMAD R0, R43, 0x100, R0 ;  /* 0x000001002b007824 */ /* 0x001fca00078e0200 */
[----:B---3--:R-:W-:-:S05]  /*61f0*/  SHF.R.S32.HI R3, RZ, UR4, R0 ;  /* 0x00000004ff037c19 */ /* 0x008fca0008011400 */
        /* <DEDUP_REMOVED lines=21> */
[----:B----4-:R-:W2:Y:S02]  /*6350*/  LDG.E R43, desc[UR4][R4.64] ;  /* 0x00000004042b7981 */ /* 0x010ea4000c1e1900 */
        /* <DEDUP_REMOVED lines=23> */
.L_x_68:
[----:B------:R-:W-:Y:S05]  /*64d0*/  BSYNC.RECONVERGENT B6 ;  /* 0x0000000000067941 */ /* 0x000fea0003800200 */
.L_x_67:
[----:B------:R-:W-:-:S05]  /*64e0*/  VIADD R39, R39, 0x1 ;  /* 0x0000000127277836 */ /* 0x000fca0000000000 */
[----:B------:R-:W-:-:S13]  /*64f0*/  ISETP.NE.AND P0, PT, R39, R40, PT ;  /* 0x000000282700720c */ /* 0x000fda0003f05270 */
[----:B------:R-:W-:Y:S05]  /*6500*/  @P0 BRA `(.L_x_69) ;  /* 0xfffffffc00140947 */ /* 0x000fea000383ffff */
.L_x_66:
[----:B------:R-:W-:Y:S05]  /*6510*/  BSYNC.RECONVERGENT B7 ;  /* 0x0000000000077941 */ /* 0x000fea0003800200 */
.L_x_65:
[----:B------:R-:W5:Y:S01]  /*6520*/  LDCU UR4, c[0x0][0x390] ;  /* 0x00007200ff0477ac */ /* 0x000f620008000800 */
[----:B------:R-:W-:Y:S01]  /*6530*/  LOP3.LUT R0, R38, 0x800, RZ, 0xfc, !PT ;  /* 0x0000080026007812 */ /* 0x000fe200078efcff */
[----:B------:R-:W-:Y:S03]  /*6540*/  BSSY.RECONVERGENT B7, `(.L_x_70) ;  /* 0x0000055000077945 */ /* 0x000fe60003800200 */
[----:B-----5:R-:W-:-:S13]  /*6550*/  ISETP.GE.AND P0, PT, R0, UR4, PT ;  /* 0x0000000400007c0c */ /* 0x020fda000bf06270 */
[----:B------:R-:W-:Y:S05]  /*6560*/  @P0 BRA `(.L_x_71) ;  /* 0x0000000400480947 */ /* 0x000fea0003800000 */
[----:B------:R-:W5:Y:S01]  /*6570*/  S2UR UR5, SR_CgaCtaId ;  /* 0x00000000000579c3 */ /* 0x000f620000008800 */
[----:B------:R-:W-:Y:S02]  /*6580*/  UMOV UR4, 0x400 ;  /* 0x0000040000047882 */ /* 0x000fe40000000000 */
[----:B-----5:R-:W-:-:S06]  /*6590*/  ULEA UR4, UR5, UR4, 0x18 ;  /* 0x0000000405047291 */ /* 0x020fcc000f8ec0ff */
[C---:B------:R-:W-:Y:S01]  /*65a0*/  LEA R3, R38.reuse, UR4, 0x2 ;  /* 0x0000000426037c11 */ /* 0x040fe2000f8e10ff */
[----:B------:R-:W-:Y:S02]  /*65b0*/  UMOV UR4, 0x400 ;  /* 0x0000040000047882 */ /* 0x000fe40000000000 */
[----:B------:R-:W-:Y:S02]  /*65c0*/  UIADD3 UR4, UPT, UPT, UR4, 0x1200, URZ ;  /* 0x0000120004047890 */ /* 0x000fe4000fffe0ff */
[----:B------:R-:W-:Y:S02]  /*65d0*/  IMAD R3, R38, -0x3, R3 ;  /* 0xfffffffd26037824 */ /* 0x000fe400078e0203 */
[----:B------:R-:W-:-:S03]  /*65e0*/  ULEA UR4, UR5, UR4, 0x18 ;  /* 0x0000000405047291 */ /* 0x000fc6000f8ec0ff */
[----:B------:R-:W5:Y:S03]  /*65f0*/  LDS.U8 R0, [R3+0x800] ;  /* 0x0008000003007984 */ /* 0x000f660000000000 */
[----:B-----5:R-:W-:-:S05]  /*6600*/  LEA R0, R0, UR4, 0x2 ;  /* 0x0000000400007c11 */ /* 0x020fca000f8e10ff */
[----:B0-234-:R-:W0:Y:S02]  /*6610*/  LDS R43, [R0] ;  /* 0x00000000002b7984 */ /* 0x01de240000000800 */
        /* <DEDUP_REMOVED lines=12> */
.L_x_74:
[----:B------:R-:W2:Y:S01]  /*66e0*/  S2UR UR5, SR_CgaCtaId ;  /* 0x00000000000579c3 */ /* 0x000ea20000008800 */
[----:B------:R-:W-:Y:S01]  /*66f0*/  UMOV UR4, 0x400 ;  /* 0x0000040000047882 */ /* 0x000fe20000000000 */
[----:B------:R-:W-:Y:S02]  /*6700*/  R2UR UR6, R30 ;  /* 0x000000001e0672ca */ /* 0x000fe400000e0000 */
[----:B------:R-:W-:-:S04]  /*6710*/  R2UR UR7, R31 ;  /* 0x000000001f0772ca */ /* 0x000fc800000e0000 */
[----:B------:R-:W3:Y:S01]  /*6720*/  LDC.64 R4, c[0x0][0x3b8] ;  /* 0x0000ee00ff047b82 */ /* 0x000ee20000000a00 */
[----:B--2---:R-:W-:-:S09]  /*6730*/  ULEA UR4, UR5, UR4, 0x18 ;  /* 0x0000000405047291 */ /* 0x004fd2000f8ec0ff */
[----:B------:R-:W2:Y:S02]  /*6740*/  LDS.U8 R0, [R39+UR4] ;  /* 0x0000000427007984 */ /* 0x000ea40008000000 */
[----:B------:R-:W4:Y:S01]  /*6750*/  LDCU UR4, c[0x0][0x398] ;  /* 0x00007300ff0477ac */ /* 0x000f220008000800 */
[----:B--2---:R-:W-:-:S05]  /*6760*/  IMAD R0, R43, 0x100, R0 ;  /* 0x000001002b007824 */ /* 0x004fca00078e0200 */
[----:B----4-:R-:W-:-:S05]  /*6770*/  SHF.R.S32.HI R3, RZ, UR4, R0 ;  /* 0x00000004ff037c19 */ /* 0x010fca0008011400 */
[----:B---3--:R-:W-:-:S06]  /*6780*/  IMAD.WIDE R4, R3, 0x4, R4 ;  /* 0x0000000403047825 */ /* 0x008fcc00078e0204 */
[----:B------:R-:W2:Y:S01]  /*6790*/  LDG.E R5, desc[UR6][R4.64] ;  /* 0x0000000604057981 */ /* 0x000ea2000c1e1900 */
[----:B------:R-:W3:Y:S01]  /*67a0*/  LDCU UR6, c[0x0][0x394] ;  /* 0x00007280ff0677ac */ /* 0x000ee20008000800 */
[----:B------:R-:W-:Y:S02]  /*67b0*/  UMOV UR5, 0xffffffff ;  /* 0xffffffff00057882 */ /* 0x000fe40000000000 */
[----:B------:R-:W-:-:S06]  /*67c0*/  USHF.L.U32 UR5, UR5, UR4, URZ ;  /* 0x0000000405057299 */ /* 0x000fcc00080006ff */
[----:B------:R-:W-:-:S05]  /*67d0*/  LOP3.LUT R0, R0, UR5, RZ, 0x30, !PT ;  /* 0x0000000500007c12 */ /* 0x000fca000f8e30ff */
[----:B--2---:R-:W-:-:S05]  /*67e0*/  IMAD.IADD R7, R0, 0x1, R5 ;  /* 0x0000000100077824 */ /* 0x004fca00078e0205 */
[----:B---3--:R-:W-:-:S04]  /*67f0*/  ISETP.GE.AND P0, PT, R7, UR6, PT ;  /* 0x0000000607007c0c */ /* 0x008fc8000bf06270 */
        /* <DEDUP_REMOVED lines=37> */
.L_x_73:
[----:B------:R-:W-:Y:S05]  /*6a50*/  BSYNC.RECONVERGENT B6 ;  /* 0x0000000000067941 */ /* 0x000fea0003800200 */
.L_x_72:
[----:B------:R-:W-:-:S05]  /*6a60*/  VIADD R39, R39, 0x1 ;  /* 0x0000000127277836 */ /* 0x000fca0000000000 */
[----:B------:R-:W-:-:S13]  /*6a70*/  ISETP.NE.AND P0, PT, R39, R40, PT ;  /* 0x000000282700720c */ /* 0x000fda0003f05270 */
[----:B------:R-:W-:Y:S05]  /*6a80*/  @P0 BRA `(.L_x_74) ;  /* 0xfffffffc00140947 */ /* 0x000fea000383ffff */
.L_x_71:
[----:B------:R-:W-:Y:S05]  /*6a90*/  BSYNC.RECONVERGENT B7 ;  /* 0x0000000000077941 */ /* 0x000fea0003800200 */
.L_x_70:
[----:B------:R-:W5:Y:S01]  /*6aa0*/  LDCU UR4, c[0x0][0x390] ;  /* 0x00007200ff0477ac */ /* 0x000f620008000800 */
[----:B------:R-:W-:Y:S01]  /*6ab0*/  VIADD R0, R38, 0xa00 ;  /* 0x00000a0026007836 */ /* 0x000fe20000000000 */
[----:B------:R-:W-:Y:S04]  /*6ac0*/  BSSY.RECONVERGENT B7, `(.L_x_75) ;  /* 0x0000055000077945 */ /* 0x000fe80003800200 */
        /* <DEDUP_REMOVED lines=25> */
.L_x_79:
        /* <DEDUP_REMOVED lines=55> */
.L_x_78:
[----:B------:R-:W-:Y:S05]  /*6fd0*/  BSYNC.RECONVERGENT B6 ;  /* 0x0000000000067941 */ /* 0x000fea0003800200 */
.L_x_77:
[----:B------:R-:W-:-:S05]  /*6fe0*/  VIADD R39, R39, 0x1 ;  /* 0x0000000127277836 */ /* 0x000fca0000000000 */
[----:B------:R-:W-:-:S13]  /*6ff0*/  ISETP.NE.AND P0, PT, R39, R40, PT ;  /* 0x000000282700720c */ /* 0x000fda0003f05270 */
[----:B------:R-:W-:Y:S05]  /*7000*/  @P0 BRA `(.L_x_79) ;  /* 0xfffffffc00140947 */ /* 0x000fea000383ffff */
.L_x_76:
[----:B------:R-:W-:Y:S05]  /*7010*/  BSYNC.RECONVERGENT B7 ;  /* 0x0000000000077941 */ /* 0x000fea0003800200 */
.L_x_75:
        /* <DEDUP_REMOVED lines=28> */
.L_x_84:
        /* <DEDUP_REMOVED lines=55> */
.L_x_83:
[----:B------:R-:W-:Y:S05]  /*7550*/  BSYNC.RECONVERGENT B6 ;  /* 0x0000000000067941 */ /* 0x000fea0003800200 */
.L_x_82:
[----:B------:R-:W-:-:S05]  /*7560*/  VIADD R39, R39, 0x1 ;  /* 0x0000000127277836 */ /* 0x000fca0000000000 */
[----:B------:R-:W-:-:S13]  /*7570*/  ISETP.NE.AND P0, PT, R39, R40, PT ;  /* 0x000000282700720c */ /* 0x000fda0003f05270 */
[----:B------:R-:W-:Y:S05]  /*7580*/  @P0 BRA `(.L_x_84) ;  /* 0xfffffffc00140947 */ /* 0x000fea000383ffff */
.L_x_81:
[----:B------:R-:W-:Y:S05]  /*7590*/  BSYNC.RECONVERGENT B7 ;  /* 0x0000000000077941 */ /* 0x000fea0003800200 */
.L_x_80:
        /* <DEDUP_REMOVED lines=28> */
.L_x_89:
        /* <DEDUP_REMOVED lines=55> */
.L_x_88:
[----:B------:R-:W-:Y:S05]  /*7ad0*/  BSYNC.RECONVERGENT B6 ;  /* 0x0000000000067941 */ /* 0x000fea0003800200 */
.L_x_87:
[----:B------:R-:W-:-:S05]  /*7ae0*/  VIADD R39, R39, 0x1 ;  /* 0x0000000127277836 */ /* 0x000fca0000000000 */
[----:B------:R-:W-:-:S13]  /*7af0*/  ISETP.NE.AND P0, PT, R39, R40, PT ;  /* 0x000000282700720c */ /* 0x000fda0003f05270 */
[----:B------:R-:W-:Y:S05]  /*7b00*/  @P0 BRA `(.L_x_89) ;  /* 0xfffffffc00140947 */ /* 0x000fea000383ffff */
.L_x_86:
[----:B------:R-:W-:Y:S05]  /*7b10*/  BSYNC.RECONVERGENT B7 ;  /* 0x0000000000077941 */ /* 0x000fea0003800200 */
.L_x_85:
[----:B------:R-:W5:Y:S01]  /*7b20*/  S2R R3, SR_TID.X ;  /* 0x0000000000037919 */ /* 0x000f620000002100 */
[----:B------:R-:W1:Y:S01]  /*7b30*/  LDCU UR4, c[0x0][0x3d0] ;  /* 0x00007a00ff0477ac */ /* 0x000e620008000800 */
[----:B------:R-:W2:Y:S01]  /*7b40*/  LDC R38, c[0x0][0x390] ;  /* 0x0000e400ff267b82 */ /* 0x000ea20000000800 */
[----:B------:R-:W-:Y:S01]  /*7b50*/  IMAD.SHL.U32 R0, R37, 0x400, RZ ;  /* 0x0000040025007824 */ /* 0x000fe200078e00ff */
[----:B-1----:R-:W-:Y:S02]  /*7b60*/  UISETP.GE.AND UP0, UPT, UR4, 0x1, UPT ;  /* 0x000000010400788c */ /* 0x002fe4000bf06270 */
[----:B--2---:R-:W-:Y:S02]  /*7b70*/  IMAD R38, R38, UR4, RZ ;  /* 0x0000000426267c24 */ /* 0x004fe4000f8e02ff */
[----:B-----5:R-:W-:-:S05]  /*7b80*/  LOP3.LUT R0, R0, R3, RZ, 0xfc, !PT ;  /* 0x0000000300007212 */ /* 0x020fca00078efcff */
[----:B------:R-:W-:Y:S01]  /*7b90*/  IMAD R2, R37, 0xc00, R0 ;  /* 0x00000c0025027824 */ /* 0x000fe200078e0200 */
[----:B------:R-:W-:Y:S06]  /*7ba0*/  BRA.U !UP0, `(.L_x_90) ;  /* 0x0000001508c87547 */ /* 0x000fec000b800000 */
[----:B------:R-:W1:Y:S01]  /*7bb0*/  LDC R40, c[0x0][0x3d0] ;  /* 0x0000f400ff287b82 */ /* 0x000e620000000800 */
[----:B------:R-:W-:Y:S02]  /*7bc0*/  IMAD.MOV.U32 R39, RZ, RZ, RZ ;  /* 0x000000ffff277224 */ /* 0x000fe400078e00ff */
[----:B-1----:R-:W-:-:S05]  /*7bd0*/  VIADD R0, R40, 0xffffffff ;  /* 0xffffffff28007836 */ /* 0x002fca0000000000 */
[----:B------:R-:W-:-:S13]  /*7be0*/  ISETP.GE.U32.AND P0, PT, R0, 0x7, PT ;  /* 0x000000070000780c */ /* 0x000fda0003f06070 */
[----:B------:R-:W-:Y:S05]  /*7bf0*/  @!P0 BRA `(.L_x_91) ;  /* 0x0000000800f08947 */ /* 0x000fea0003800000 */
[----:B------:R-:W-:Y:S01]  /*7c00*/  ULOP3.LUT UR4, UR4, 0x7ffffff8, URZ, 0xc0, !UPT ;  /* 0x7ffffff804047892 */ /* 0x000fe2000f8ec0ff */
[----:B------:R-:W-:Y:S01]  /*7c10*/  BSSY.RECONVERGENT B7, `(.L_x_91) ;  /* 0x00000ba000077945 */ /* 0x000fe20003800200 */
[----:B0--34-:R-:W-:-:S04]  /*7c20*/  IMAD.MOV.U32 R43, RZ, RZ, RZ ;  /* 0x000000ffff2b7224 */ /* 0x019fc800078e00ff */
[----:B------:R-:W-:-:S07]  /*7c30*/  IMAD.U32 R39, RZ, RZ, UR4 ;  /* 0x00000004ff277e24 */ /* 0x000fce000f8e00ff */
.L_x_108:
[----:B------:R-:W-:Y:S01]  /*7c40*/  R2UR UR4, R30 ;  /* 0x000000001e0472ca */ /* 0x000fe200000e0000 */
[----:B------:R-:W-:Y:S01]  /*7c50*/  IMAD.WIDE.U32 R36, R43, 0x4, R34 ;  /* 0x000000042b247825 */ /* 0x000fe200078e0022 */
[----:B------:R-:W-:-:S13]  /*7c60*/  R2UR UR5, R31 ;  /* 0x000000001f0572ca */ /* 0x000fda00000e0000 */
[----:B------:R-:W2:Y:S01]  /*7c70*/  LD.E R3, desc[UR4][R36.64] ;  /* 0x0000000424037980 */ /* 0x000ea2000c101900 */
[----:B------:R-:W0:Y:S01]  /*7c80*/  LDCU UR4, c[0x0][0x3d0] ;  /* 0x00007a00ff0477ac */ /* 0x000e220008000800 */
[----:B------:R-:W-:Y:S01]  /*7c90*/  BSSY.RECONVERGENT B6, `(.L_x_92) ;  /* 0x0000015000067945 */ /* 0x000fe20003800200 */
[----:B0-----:R-:W-:Y:S02]  /*7ca0*/  IMAD R41, R2, UR4, R43 ;  /* 0x0000000402297c24 */ /* 0x001fe4000f8e022b */
[----:B------:R-:W-:-:S03]  /*7cb0*/  VIADD R43, R43, 0x8 ;  /* 0x000000082b2b7836 */ /* 0x000fc60000000000 */
[----:B------:R-:W-:Y:S02]  /*7cc0*/  ISETP.GE.U32.AND P0, PT, R41, R38, PT ;  /* 0x000000262900720c */ /* 0x000fe40003f06070 */
[----:B------:R-:W-:-:S04]  /*7cd0*/  ISETP.NE.AND P1, PT, R43, R39, PT ;  /* 0x000000272b00720c */ /* 0x000fc80003f25270 */
[----:B------:R-:W-:-:S07]  /*7ce0*/  P2R R42, PR, RZ, 0x2 ;  /* 0x00000002ff2a7803 */ /* 0x000fce0000000000 */
[----:B------:R-:W0:Y:S01]  /*7cf0*/  @!P0 LDC.64 R4, c[0x0][0x380] ;  /* 0x0000e000ff048b82 */ /* 0x000e220000000a00 */
[----:B------:R-:W-:Y:S02]  /*7d00*/  @!P0 R2UR UR4, R30 ;  /* 0x000000001e0482ca */ /* 0x000fe400000e0000 */
[----:B------:R-:W-:Y:S01]  /*7d10*/  @!P0 R2UR UR5, R31 ;  /* 0x000000001f0582ca */ /* 0x000fe200000e0000 */
[----:B0-----:R-:W-:-:S12]  /*7d20*/  @!P0 IMAD.WIDE.U32 R4, R41, 0x4, R4 ;  /* 0x0000000429048825 */ /* 0x001fd800078e0004 */
[----:B--2---:R0:W-:Y:S01]  /*7d30*/  @!P0 STG.E desc[UR4][R4.64], R3 ;  /* 0x0000000304008986 */ /* 0x0041e2000c101904 */
[----:B------:R-:W-:-:S13]  /*7d40*/  ISETP.GT.AND P0, PT, R3, -0x2, PT ;  /* 0xfffffffe0300780c */ /* 0x000fda0003f04270 */
[----:B0-----:R-:W-:Y:S05]  /*7d50*/  @P0 BRA `(.L_x_93) ;  /* 0x0000000000200947 */ /* 0x001fea0003800000 */
[----:B------:R-:W-:Y:S01]  /*7d60*/  MOV R8, 0x8 ;  /* 0x0000000800087802 */ /* 0x000fe20000000f00 */
[----:B------:R-:W0:Y:S01]  /*7d70*/  LDCU.64 UR4, c[0x4][0x20] ;  /* 0x01000400ff0477ac */ /* 0x000e220008000a00 */
[----:B------:R-:W-:-:S04]  /*7d80*/  CS2R R6, SRZ ;  /* 0x0000000000067805 */ /* 0x000fc8000001ff00 */
[----:B------:R-:W1:Y:S01]  /*7d90*/  LDC.64 R8, c[0x4][R8] ;  /* 0x0100000008087b82 */ /* 0x000e620000000a00 */
[----:B0-----:R-:W-:Y:S02]  /*7da0*/  IMAD.U32 R4, RZ, RZ, UR4 ;  /* 0x00000004ff047e24 */ /* 0x001fe4000f8e00ff */
[----:B------:R-:W-:-:S07]  /*7db0*/  IMAD.U32 R5, RZ, RZ, UR5 ;  /* 0x00000005ff057e24 */ /* 0x000fce000f8e00ff */
[----:B------:R-:W-:-:S07]  /*7dc0*/  LEPC R20, `(.L_x_93) ;  /* 0x000000001014794e */ /* 0x000fce0000000000 */
[----:B-1----:R-:W-:Y:S05]  /*7dd0*/  CALL.ABS.NOINC R8 ;  /* 0x0000000008007343 */ /* 0x002fea0003c00000 */
.L_x_93:
[----:B------:R-:W-:Y:S05]  /*7de0*/  BSYNC.RECONVERGENT B6 ;  /* 0x0000000000067941 */ /* 0x000fea0003800200 */
.L_x_92:
[----:B------:R-:W-:Y:S02]  /*7df0*/  R2UR UR4, R30 ;  /* 0x000000001e0472ca */ /* 0x000fe400000e0000 */
[----:B------:R-:W-:-:S13]  /*7e00*/  R2UR UR5, R31 ;  /* 0x000000001f0572ca */ /* 0x000fda00000e0000 */
[----:B------:R-:W2:Y:S01]  /*7e10*/  LD.E R3, desc[UR4][R36.64+0x4] ;  /* 0x0000040424037980 */ /* 0x000ea2000c101900 */
[----:B------:R-:W-:Y:S01]  /*7e20*/  VIADD R7, R41, 0x1 ;  /* 0x0000000129077836 */ /* 0x000fe20000000000 */
[----:B------:R-:W-:Y:S04]  /*7e30*/  BSSY.RECONVERGENT B6, `(.L_x_94) ;  /* 0x0000011000067945 */ /* 0x000fe80003800200 */
[----:B------:R-:W-:-:S13]  /*7e40*/  ISETP.GE.U32.AND P0, PT, R7, R38, PT ;  /* 0x000000260700720c */ /* 0x000fda0003f06070 */
        /* <DEDUP_REMOVED lines=15> */
.L_x_95:
[----:B------:R-:W-:Y:S05]  /*7f40*/  BSYNC.RECONVERGENT B6 ;  /* 0x0000000000067941 */ /* 0x000fea0003800200 */
.L_x_94:
        /* <DEDUP_REMOVED lines=21> */
.L_x_97:
[----:B------:R-:W-:Y:S05]  /*80a0*/  BSYNC.RECONVERGENT B6 ;  /* 0x0000000000067941 */ /* 0x000fea0003800200 */
.L_x_96:
        /* <DEDUP_REMOVED lines=21> */
.L_x_99:
[----:B------:R-:W-:Y:S05]  /*8200*/  BSYNC.RECONVERGENT B6 ;  /* 0x0000000000067941 */ /* 0x000fea0003800200 */
.L_x_98:
        /* <DEDUP_REMOVED lines=21> */
.L_x_101:
[----:B------:R-:W-:Y:S05]  /*8360*/  BSYNC.RECONVERGENT B6 ;  /* 0x0000000000067941 */ /* 0x000fea0003800200 */
.L_x_100:
        /* <DEDUP_REMOVED lines=21> */
.L_x_103:
[----:B------:R-:W-:Y:S05]  /*84c0*/  BSYNC.RECONVERGENT B6 ;  /* 0x0000000000067941 */ /* 0x000fea0003800200 */
.L_x_102:
        /* <DEDUP_REMOVED lines=21> */
.L_x_105:
[----:B------:R-:W-:Y:S05]  /*8620*/  BSYNC.RECONVERGENT B6 ;  /* 0x0000000000067941 */ /* 0x000fea0003800200 */
.L_x_104:
        /* <DEDUP_REMOVED lines=21> */
.L_x_107:
[----:B------:R-:W-:Y:S05]  /*8780*/  BSYNC.RECONVERGENT B6 ;  /* 0x0000000000067941 */ /* 0x000fea0003800200 */
.L_x_106:
[----:B------:R-:W-:-:S13]  /*8790*/  ISETP.NE.AND P6, PT, R42, RZ, PT ;  /* 0x000000ff2a00720c */ /* 0x000fda0003fc5270 */
[----:B------:R-:W-:Y:S05]  /*87a0*/  @P6 BRA `(.L_x_108) ;  /* 0xfffffff400246947 */ /* 0x000fea000383ffff */
[----:B------:R-:W-:Y:S05]  /*87b0*/  BSYNC.RECONVERGENT B7 ;  /* 0x0000000000077941 */ /* 0x000fea0003800200 */
.L_x_91:
[----:B------:R-:W-:Y:S01]  /*87c0*/  LOP3.LUT R40, R40, 0x7, RZ, 0xc0, !PT ;  /* 0x0000000728287812 */ /* 0x000fe200078ec0ff */
[----:B------:R-:W-:Y:S03]  /*87d0*/  BSSY.RECONVERGENT B7, `(.L_x_90) ;  /* 0x00000af000077945 */ /* 0x000fe60003800200 */
[----:B------:R-:W-:-:S13]  /*87e0*/  ISETP.NE.AND P0, PT, R40, RZ, PT ;  /* 0x000000ff2800720c */ /* 0x000fda0003f05270 */
[----:B------:R-:W-:Y:S05]  /*87f0*/  @!P0 BRA `(.L_x_109) ;  /* 0x0000000800b08947 */ /* 0x000fea0003800000 */
[----:B------:R-:W-:-:S13]  /*8800*/  ISETP.GE.U32.AND P0, PT, R40, 0x4, PT ;  /* 0x000000042800780c */ /* 0x000fda0003f06070 */
[----:B------:R-:W-:Y:S05]  /*8810*/  @!P0 BRA `(.L_x_110) ;  /* 0x00000004006c8947 */ /* 0x000fea0003800000 */
[----:B------:R-:W-:Y:S01]  /*8820*/  R2UR UR4, R30 ;  /* 0x000000001e0472ca */ /* 0x000fe200000e0000 */
[----:B------:R-:W-:Y:S01]  /*8830*/  IMAD.WIDE.U32 R36, R39, 0x4, R34 ;  /* 0x0000000427247825 */ /* 0x000fe200078e0022 */
[----:B------:R-:W-:-:S13]  /*8840*/  R2UR UR5, R31 ;  /* 0x000000001f0572ca */ /* 0x000fda00000e0000 */
[----:B------:R-:W2:Y:S01]  /*8850*/  LD.E R3, desc[UR4][R36.64] ;  /* 0x0000000424037980 */ /* 0x000ea2000c101900 */
[----:B------:R-:W1:Y:S01]  /*8860*/  LDCU UR4, c[0x0][0x3d0] ;  /* 0x00007a00ff0477ac */ /* 0x000e620008000800 */
[----:B------:R-:W-:Y:S01]  /*8870*/  BSSY.RECONVERGENT B6, `(.L_x_111) ;  /* 0x0000012000067945 */ /* 0x000fe20003800200 */
[----:B-1----:R-:W-:-:S05]  /*8880*/  IMAD R41, R2, UR4, R39 ;  /* 0x0000000402297c24 */ /* 0x002fca000f8e0227 */
[----:B------:R-:W-:-:S13]  /*8890*/  ISETP.GE.U32.AND P0, PT, R41, R38, PT ;  /* 0x000000262900720c */ /* 0x000fda0003f06070 */
[----:B------:R-:W1:Y:S01]  /*88a0*/  @!P0 LDC.64 R4, c[0x0][0x380] ;  /* 0x0000e000ff048b82 */ /* 0x000e620000000a00 */
[----:B------:R-:W-:Y:S02]  /*88b0*/  @!P0 R2UR UR4, R30 ;  /* 0x000000001e0482ca */ /* 0x000fe400000e0000 */
[----:B------:R-:W-:Y:S01]  /*88c0*/  @!P0 R2UR UR5, R31 ;  /* 0x000000001f0582ca */ /* 0x000fe200000e0000 */
[----:B-1----:R-:W-:-:S12]  /*88d0*/  @!P0 IMAD.WIDE.U32 R4, R41, 0x4, R4 ;  /* 0x0000000429048825 */ /* 0x002fd800078e0004 */
[----:B--2---:R1:W-:Y:S01]  /*88e0*/  @!P0 STG.E desc[UR4][R4.64], R3 ;  /* 0x0000000304008986 */ /* 0x0043e2000c101904 */
[----:B------:R-:W-:-:S13]  /*88f0*/  ISETP.GT.AND P0, PT, R3, -0x2, PT ;  /* 0xfffffffe0300780c */ /* 0x000fda0003f04270 */
[----:B-1----:R-:W-:Y:S05]  /*8900*/  @P0 BRA `(.L_x_112) ;  /* 0x0000000000200947 */ /* 0x002fea0003800000 */
[----:B------:R-:W-:Y:S01]  /*8910*/  MOV R0, 0x8 ;  /* 0x0000000800007802 */ /* 0x000fe20000000f00 */
[----:B------:R-:W1:Y:S01]  /*8920*/  LDCU.64 UR4, c[0x4][0x20] ;  /* 0x01000400ff0477ac */ /* 0x000e620008000a00 */
[----:B------:R-:W-:Y:S02]  /*8930*/  CS2R R6, SRZ ;  /* 0x0000000000067805 */ /* 0x000fe4000001ff00 */
[----:B------:R2:W0:Y:S01]  /*8940*/  LDC.64 R8, c[0x4][R0] ;  /* 0x0100000000087b82 */ /* 0x0004220000000a00 */
[----:B-1----:R-:W-:Y:S02]  /*8950*/  IMAD.U32 R4, RZ, RZ, UR4 ;  /* 0x00000004ff047e24 */ /* 0x002fe4000f8e00ff */
[----:B--2---:R-:W-:-:S07]  /*8960*/  IMAD.U32 R5, RZ, RZ, UR5 ;  /* 0x00000005ff057e24 */ /* 0x004fce000f8e00ff */
[----:B------:R-:W-:-:S07]  /*8970*/  LEPC R20, `(.L_x_112) ;  /* 0x000000001014794e */ /* 0x000fce0000000000 */
[----:B0--34-:R-:W-:Y:S05]  /*8980*/  CALL.ABS.NOINC R8 ;  /* 0x0000000008007343 */ /* 0x019fea0003c00000 */
.L_x_112:
[----:B------:R-:W-:Y:S05]  /*8990*/  BSYNC.RECONVERGENT B6 ;  /* 0x0000000000067941 */ /* 0x000fea0003800200 */
.L_x_111:
[----:B------:R-:W-:Y:S02]  /*89a0*/  R2UR UR4, R30 ;  /* 0x000000001e0472ca */ /* 0x000fe400000e0000 */
[----:B------:R-:W-:-:S13]  /*89b0*/  R2UR UR5, R31 ;  /* 0x000000001f0572ca */ /* 0x000fda00000e0000 */
[----:B------:R-:W2:Y:S01]  /*89c0*/  LD.E R3, desc[UR4][R36.64+0x4] ;  /* 0x0000040424037980 */ /* 0x000ea2000c101900 */
[----:B------:R-:W-:Y:S01]  /*89d0*/  VIADD R7, R41, 0x1 ;  /* 0x0000000129077836 */ /* 0x000fe20000000000 */
[----:B------:R-:W-:Y:S04]  /*89e0*/  BSSY.RECONVERGENT B6, `(.L_x_113) ;  /* 0x0000011000067945 */ /* 0x000fe80003800200 */
        /* <DEDUP_REMOVED lines=16> */
.L_x_114:
[----:B------:R-:W-:Y:S05]  /*8af0*/  BSYNC.RECONVERGENT B6 ;  /* 0x0000000000067941 */ /* 0x000fea0003800200 */
.L_x_113:
        /* <DEDUP_REMOVED lines=21> */
.L_x_116:
[----:B------:R-:W-:Y:S05]  /*8c50*/  BSYNC.RECONVERGENT B6 ;  /* 0x0000000000067941 */ /* 0x000fea0003800200 */
.L_x_115:
        /* <DEDUP_REMOVED lines=21> */
.L_x_118:
[----:B------:R-:W-:Y:S05]  /*8db0*/  BSYNC.RECONVERGENT B6 ;  /* 0x0000000000067941 */ /* 0x000fea0003800200 */
.L_x_117:
[----:B------:R-:W-:-:S07]  /*8dc0*/  VIADD R39, R39, 0x4 ;  /* 0x0000000427277836 */ /* 0x000fce0000000000 */
.L_x_110:
[----:B------:R-:W1:Y:S02]  /*8dd0*/  LDCU UR4, c[0x0][0x3d0] ;  /* 0x00007a00ff0477ac */ /* 0x000e640008000800 */
[----:B-1----:R-:W-:-:S04]  /*8de0*/  ULOP3.LUT UR4, UR4, 0x3, URZ, 0xc0, !UPT ;  /* 0x0000000304047892 */ /* 0x002fc8000f8ec0ff */
[----:B------:R-:W-:-:S09]  /*8df0*/  UISETP.NE.AND UP0, UPT, UR4, URZ, UPT ;  /* 0x000000ff0400728c */ /* 0x000fd2000bf05270 */
[----:B------:R-:W-:Y:S05]  /*8e00*/  BRA.U !UP0, `(.L_x_109) ;  /* 0x00000005082c7547 */ /* 0x000fea000b800000 */
[----:B------:R-:W-:-:S04]  /*8e10*/  UIADD3 UR4, UPT, UPT, UR4, -0x1, URZ ;  /* 0xffffffff04047890 */ /* 0x000fc8000fffe0ff */
[----:B------:R-:W-:-:S09]  /*8e20*/  UISETP.NE.AND UP0, UPT, UR4, URZ, UPT ;  /* 0x000000ff0400728c */ /* 0x000fd2000bf05270 */
[----:B------:R-:W-:Y:S05]  /*8e30*/  BRA.U !UP0, `(.L_x_119) ;  /* 0x0000000108bc7547 */ /* 0x000fea000b800000 */
        /* <DEDUP_REMOVED lines=23> */
.L_x_121:
[----:B------:R-:W-:Y:S05]  /*8fb0*/  BSYNC.RECONVERGENT B6 ;  /* 0x0000000000067941 */ /* 0x000fea0003800200 */
.L_x_120:
        /* <DEDUP_REMOVED lines=21> */
.L_x_123:
[----:B------:R-:W-:Y:S05]  /*9110*/  BSYNC.RECONVERGENT B6 ;  /* 0x0000000000067941 */ /* 0x000fea0003800200 */
.L_x_122:
[----:B------:R-:W-:-:S07]  /*9120*/  VIADD R39, R39, 0x2 ;  /* 0x0000000227277836 */ /* 0x000fce0000000000 */
.L_x_119:
[----:B------:R-:W1:Y:S02]  /*9130*/  LDCU UR5, c[0x0][0x3d0] ;  /* 0x00007a00ff0577ac */ /* 0x000e640008000800 */
[----:B-1----:R-:W-:-:S04]  /*9140*/  ULOP3.LUT UR4, UR5, 0x1, URZ, 0xc0, !UPT ;  /* 0x0000000105047892 */ /* 0x002fc8000f8ec0ff */
[----:B------:R-:W-:-:S09]  /*9150*/  UISETP.NE.U32.AND UP0, UPT, UR4, 0x1, UPT ;  /* 0x000000010400788c */ /* 0x000fd2000bf05070 */
[----:B------:R-:W-:Y:S05]  /*9160*/  BRA.U UP0, `(.L_x_109) ;  /* 0x0000000100547547 */ /* 0x000fea000b800000 */
[----:B------:R-:W-:Y:S01]  /*9170*/  R2UR UR6, R30 ;  /* 0x000000001e0672ca */ /* 0x000fe200000e0000 */
[----:B------:R-:W-:Y:S01]  /*9180*/  IMAD.WIDE.U32 R4, R39, 0x4, R34 ;  /* 0x0000000427047825 */ /* 0x000fe200078e0022 */
[----:B------:R-:W-:-:S13]  /*9190*/  R2UR UR7, R31 ;  /* 0x000000001f0772ca */ /* 0x000fda00000e0000 */
[----:B------:R-:W2:Y:S01]  /*91a0*/  LD.E R5, desc[UR6][R4.64] ;  /* 0x0000000604057980 */ /* 0x000ea2000c101900 */
[----:B------:R-:W-:-:S05]  /*91b0*/  IMAD R39, R2, UR5, R39 ;  /* 0x0000000502277c24 */ /* 0x000fca000f8e0227 */
        /* <DEDUP_REMOVED lines=16> */
.L_x_109:
[----:B------:R-:W-:Y:S05]  /*92c0*/  BSYNC.RECONVERGENT B7 ;  /* 0x0000000000077941 */ /* 0x000fea0003800200 */
.L_x_90:
[----:B------:R-:W1:Y:S01]  /*92d0*/  LDC R36, c[0x0][0x3d0] ;  /* 0x0000f400ff247b82 */ /* 0x000e620000000800 */
[----:B------:R-:W-:Y:S01]  /*92e0*/  MOV R0, 0x10 ;  /* 0x0000001000007802 */ /* 0x000fe20000000f00 */
[----:B------:R-:W-:Y:S02]  /*92f0*/  IMAD.MOV.U32 R4, RZ, RZ, R34 ;  /* 0x000000ffff047224 */ /* 0x000fe400078e0022 */
[----:B------:R-:W-:-:S04]  /*9300*/  IMAD.MOV.U32 R5, RZ, RZ, R35 ;  /* 0x000000ffff057224 */ /* 0x000fc800078e0023 */
[----:B------:R2:W0:Y:S01]  /*9310*/  LDC.64 R6, c[0x4][R0] ;  /* 0x0100000000067b82 */ /* 0x0004220000000a00 */
[----:B-1----:R-:W-:-:S04]  /*9320*/  ISETP.GE.AND P0, PT, R36, 0x1, PT ;  /* 0x000000012400780c */ /* 0x002fc80003f06270 */
[----:B--2---:R-:W-:-:S09]  /*9330*/  P2R R0, PR, RZ, 0x1 ;  /* 0x00000001ff007803 */ /* 0x004fd20000000000 */
[----:B------:R-:W-:-:S07]  /*9340*/  LEPC R20, `(.L_x_124) ;  /* 0x000000001014794e */ /* 0x000fce0000000000 */
[----:B0--34-:R-:W-:Y:S05]  /*9350*/  CALL.ABS.NOINC R6 ;  /* 0x0000000006007343 */ /* 0x019fea0003c00000 */
.L_x_124:
[----:B------:R-:W-:-:S13]  /*9360*/  ISETP.GE.AND P6, PT, R36, 0x1, PT ;  /* 0x000000012400780c */ /* 0x000fda0003fc6270 */
[----:B------:R-:W-:Y:S05]  /*9370*/  @!P6 BRA `(.L_x_125) ;  /* 0x0000001400dce947 */ /* 0x000fea0003800000 */
[----:B------:R-:W0:Y:S01]  /*9380*/  LDC R40, c[0x0][0x3d0] ;  /* 0x0000f400ff287b82 */ /* 0x000e220000000800 */
[----:B------:R-:W-:Y:S02]  /*9390*/  IMAD.MOV.U32 R37, RZ, RZ, RZ ;  /* 0x000000ffff257224 */ /* 0x000fe400078e00ff */
[----:B0-----:R-:W-:-:S05]  /*93a0*/  VIADD R0, R40, 0xffffffff ;  /* 0xffffffff28007836 */ /* 0x001fca0000000000 */
[----:B------:R-:W-:-:S13]  /*93b0*/  ISETP.GE.U32.AND P0, PT, R0, 0x7, PT ;  /* 0x000000070000780c */ /* 0x000fda0003f06070 */
[----:B------:R-:W-:Y:S05]  /*93c0*/  @!P0 BRA `(.L_x_126) ;  /* 0x0000000800f88947 */ /* 0x000fea0003800000 */
[----:B------:R-:W0:Y:S01]  /*93d0*/  LDCU UR4, c[0x0][0x3d0] ;  /* 0x00007a00ff0477ac */ /* 0x000e220008000800 */
[----:B------:R-:W-:Y:S01]  /*93e0*/  BSSY.RECONVERGENT B7, `(.L_x_126) ;  /* 0x00000bc000077945 */ /* 0x000fe20003800200 */
[----:B------:R-:W-:Y:S01]  /*93f0*/  IMAD.MOV.U32 R36, RZ, RZ, RZ ;  /* 0x000000ffff247224 */ /* 0x000fe200078e00ff */
[----:B0-----:R-:W-:-:S06]  /*9400*/  ULOP3.LUT UR4, UR4, 0x7ffffff8, URZ, 0xc0, !UPT ;  /* 0x7ffffff804047892 */ /* 0x001fcc000f8ec0ff */
[----:B------:R-:W-:-:S07]  /*9410*/  IMAD.U32 R37, RZ, RZ, UR4 ;  /* 0x00000004ff257e24 */ /* 0x000fce000f8e00ff */
.L_x_143:
[----:B------:R-:W-:Y:S01]  /*9420*/  R2UR UR4, R30 ;  /* 0x000000001e0472ca */ /* 0x000fe200000e0000 */
[----:B------:R-:W-:Y:S01]  /*9430*/  IMAD.WIDE.U32 R34, R36, 0x4, R28 ;  /* 0x0000000424227825 */ /* 0x000fe200078e001c */
[----:B------:R-:W-:-:S13]  /*9440*/  R2UR UR5, R31 ;  /* 0x000000001f0572ca */ /* 0x000fda00000e0000 */
[----:B------:R-:W2:Y:S01]  /*9450*/  LD.E R3, desc[UR4][R34.64] ;  /* 0x0000000422037980 */ /* 0x000ea2000c101900 */
[----:B------:R-:W0:Y:S01]  /*9460*/  LDCU UR4, c[0x0][0x3d0] ;  /* 0x00007a00ff0477ac */ /* 0x000e220008000800 */
[----:B------:R-:W-:Y:S01]  /*9470*/  VIADD R39, R2, 0x200 ;  /* 0x0000020002277836 */ /* 0x000fe20000000000 */
[----:B------:R-:W-:Y:S03]  /*9480*/  BSSY.RECONVERGENT B6, `(.L_x_127) ;  /* 0x0000015000067945 */ /* 0x000fe60003800200 */
        /* <DEDUP_REMOVED lines=20> */
.L_x_128:
[----:B------:R-:W-:Y:S05]  /*95d0*/  BSYNC.RECONVERGENT B6 ;  /* 0x0000000000067941 */ /* 0x000fea0003800200 */
.L_x_127:
        /* <DEDUP_REMOVED lines=21> */
.L_x_130:
[----:B------:R-:W-:Y:S05]  /*9730*/  BSYNC.RECONVERGENT B6 ;  /* 0x0000000000067941 */ /* 0x000fea0003800200 */
.L_x_129:
        /* <DEDUP_REMOVED lines=21> */
.L_x_132:
[----:B------:R-:W-:Y:S05]  /*9890*/  BSYNC.RECONVERGENT B6 ;  /* 0x0000000000067941 */ /* 0x000fea0003800200 */
.L_x_131:
        /* <DEDUP_REMOVED lines=21> */
.L_x_134:
[----:B------:R-:W-:Y:S05]  /*99f0*/  BSYNC.RECONVERGENT B6 ;  /* 0x0000000000067941 */ /* 0x000fea0003800200 */
.L_x_133:
        /* <DEDUP_REMOVED lines=21> */
.L_x_136:
[----:B------:R-:W-:Y:S05]  /*9b50*/  BSYNC.RECONVERGENT B6 ;  /* 0x0000000000067941 */ /* 0x000fea0003800200 */
.L_x_135:
        /* <DEDUP_REMOVED lines=21> */
.L_x_138:
[----:B------:R-:W-:Y:S05]  /*9cb0*/  BSYNC.RECONVERGENT B6 ;  /* 0x0000000000067941 */ /* 0x000fea0003800200 */
.L_x_137:
        /* <DEDUP_REMOVED lines=21> */
.L_x_140:
[----:B------:R-:W-:Y:S05]  /*9e10*/  BSYNC.RECONVERGENT B6 ;  /* 0x0000000000067941 */ /* 0x000fea0003800200 */
.L_x_139:
        /* <DEDUP_REMOVED lines=15> */
[----:B------:R-:W-:Y:S02]  /*9f10*/  CS2R R6, SRZ ;  /* 0x0000000000067805 */ /* 0x000fe4000001ff00 */
[----:B------:R1:W2:Y:S01]  /*9f20*/  LDC.64 R8, c[0x4][R0] ;  /* 0x0100000000087b82 */ /* 0x0002a20000000a00 */
[----:B0-----:R-:W-:Y:S02]  /*9f30*/  IMAD.U32 R4, RZ, RZ, UR4 ;  /* 0x00000004ff047e24 */ /* 0x001fe4000f8e00ff */
[----:B-1----:R-:W-:-:S07]  /*9f40*/  IMAD.U32 R5, RZ, RZ, UR5 ;  /* 0x00000005ff057e24 */ /* 0x002fce000f8e00ff */
[----:B------:R-:W-:-:S07]  /*9f50*/  LEPC R20, `(.L_x_142) ;  /* 0x000000001014794e */ /* 0x000fce0000000000 */
[----:B--2---:R-:W-:Y:S05]  /*9f60*/  CALL.ABS.NOINC R8 ;  /* 0x0000000008007343 */ /* 0x004fea0003c00000 */
.L_x_142:
[----:B------:R-:W-:Y:S05]  /*9f70*/  BSYNC.RECONVERGENT B6 ;  /* 0x0000000000067941 */ /* 0x000fea0003800200 */
.L_x_141:
[----:B------:R-:W-:-:S13]  /*9f80*/  ISETP.NE.AND P6, PT, R41, RZ, PT ;  /* 0x000000ff2900720c */ /* 0x000fda0003fc5270 */
[----:B------:R-:W-:Y:S05]  /*9f90*/  @P6 BRA `(.L_x_143) ;  /* 0xfffffff400206947 */ /* 0x000fea000383ffff */
[----:B------:R-:W-:Y:S05]  /*9fa0*/  BSYNC.RECONVERGENT B7 ;  /* 0x0000000000077941 */ /* 0x000fea0003800200 */
.L_x_126:
        /* <DEDUP_REMOVED lines=10> */
[----:B------:R-:W0:Y:S01]  /*a050*/  LDCU UR4, c[0x0][0x3d0] ;  /* 0x00007a00ff0477ac */ /* 0x000e220008000800 */
[----:B------:R-:W-:Y:S01]  /*a060*/  VIADD R0, R2, 0x200 ;  /* 0x0000020002007836 */ /* 0x000fe20000000000 */
[----:B------:R-:W-:Y:S03]  /*a070*/  BSSY.RECONVERGENT B6, `(.L_x_146) ;  /* 0x0000012000067945 */ /* 0x000fe60003800200 */
[----:B0-----:R-:W-:-:S05]  /*a080*/  IMAD R39, R0, UR4, R37 ;  /* 0x0000000400277c24 */ /* 0x001fca000f8e0225 */
        /* <DEDUP_REMOVED lines=16> */
.L_x_147:
[----:B------:R-:W-:Y:S05]  /*a190*/  BSYNC.RECONVERGENT B6 ;  /* 0x0000000000067941 */ /* 0x000fea0003800200 */
.L_x_146:
        /* <DEDUP_REMOVED lines=21> */
.L_x_149:
[----:B------:R-:W-:Y:S05]  /*a2f0*/  BSYNC.RECONVERGENT B6 ;  /* 0x0000000000067941 */ /* 0x000fea0003800200 */
.L_x_148:
        /* <DEDUP_REMOVED lines=21> */
.L_x_151:
[----:B------:R-:W-:Y:S05]  /*a450*/  BSYNC.RECONVERGENT B6 ;  /* 0x0000000000067941 */ /* 0x000fea0003800200 */
.L_x_150:
        /* <DEDUP_REMOVED lines=21> */
.L_x_153:
[----:B------:R-:W-:Y:S05]  /*a5b0*/  BSYNC.RECONVERGENT B6 ;  /* 0x0000000000067941 */ /* 0x000fea0003800200 */
.L_x_152:
[----:B------:R-:W-:-:S07]  /*a5c0*/  VIADD R37, R37, 0x4 ;  /* 0x0000000425257836 */ /* 0x000fce0000000000 */
.L_x_145:
[----:B------:R-:W0:Y:S02]  /*a5d0*/  LDCU UR4, c[0x0][0x3d0] ;  /* 0x00007a00ff0477ac */ /* 0x000e240008000800 */
[----:B0-----:R-:W-:-:S04]  /*a5e0*/  ULOP3.LUT UR4, UR4, 0x3, URZ, 0xc0, !UPT ;  /* 0x0000000304047892 */ /* 0x001fc8000f8ec0ff */
        /* <DEDUP_REMOVED lines=29> */
.L_x_156:
[----:B------:R-:W-:Y:S05]  /*a7c0*/  BSYNC.RECONVERGENT B6 ;  /* 0x0000000000067941 */ /* 0x000fea0003800200 */
.L_x_155:
        /* <DEDUP_REMOVED lines=21> */
.L_x_158:
[----:B------:R-:W-:Y:S05]  /*a920*/  BSYNC.RECONVERGENT B6 ;  /* 0x0000000000067941 */ /* 0x000fea0003800200 */
.L_x_157:
[----:B------:R-:W-:-:S07]  /*a930*/  VIADD R37, R37, 0x2 ;  /* 0x0000000225257836 */ /* 0x000fce0000000000 */
.L_x_154:
[----:B------:R-:W0:Y:S02]  /*a940*/  LDCU UR4, c[0x0][0x3d0] ;  /* 0x00007a00ff0477ac */ /* 0x000e240008000800 */
[----:B0-----:R-:W-:-:S04]  /*a950*/  ULOP3.LUT UR5, UR4, 0x1, URZ, 0xc0, !UPT ;  /* 0x0000000104057892 */ /* 0x001fc8000f8ec0ff */
[----:B------:R-:W-:-:S09]  /*a960*/  UISETP.NE.U32.AND UP0, UPT, UR5, 0x1, UPT ;  /* 0x000000010500788c */ /* 0x000fd2000bf05070 */
[----:B------:R-:W-:Y:S05]  /*a970*/  BRA.U UP0, `(.L_x_144) ;  /* 0x0000000100587547 */ /* 0x000fea000b800000 */
[----:B------:R-:W-:Y:S01]  /*a980*/  R2UR UR6, R30 ;  /* 0x000000001e0672ca */ /* 0x000fe200000e0000 */
[----:B------:R-:W-:Y:S01]  /*a990*/  IMAD.WIDE.U32 R4, R37, 0x4, R28 ;  /* 0x0000000425047825 */ /* 0x000fe200078e001c */
[----:B------:R-:W-:-:S13]  /*a9a0*/  R2UR UR7, R31 ;  /* 0x000000001f0772ca */ /* 0x000fda00000e0000 */
[----:B------:R-:W2:Y:S01]  /*a9b0*/  LD.E R5, desc[UR6][R4.64] ;  /* 0x0000000604057980 */ /* 0x000ea2000c101900 */
[----:B------:R-:W-:-:S04]  /*a9c0*/  VIADD R0, R2, 0x200 ;  /* 0x0000020002007836 */ /* 0x000fc80000000000 */
[----:B------:R-:W-:-:S05]  /*a9d0*/  IMAD R37, R0, UR4, R37 ;  /* 0x0000000400257c24 */ /* 0x000fca000f8e0225 */
        /* <DEDUP_REMOVED lines=16> */
.L_x_144:
[----:B------:R-:W-:Y:S05]  /*aae0*/  BSYNC.RECONVERGENT B7 ;  /* 0x0000000000077941 */ /* 0x000fea0003800200 */
.L_x_125:
[----:B------:R-:W0:Y:S01]  /*aaf0*/  LDC R34, c[0x0][0x3d0] ;  /* 0x0000f400ff227b82 */ /* 0x000e220000000800 */
[----:B------:R-:W-:Y:S01]  /*ab00*/  MOV R0, 0x10 ;  /* 0x0000001000007802 */ /* 0x000fe20000000f00 */
[----:B------:R-:W-:Y:S02]  /*ab10*/  IMAD.MOV.U32 R4, RZ, RZ, R28 ;  /* 0x000000ffff047224 */ /* 0x000fe400078e001c */
[----:B------:R-:W-:-:S04]  /*ab20*/  IMAD.MOV.U32 R5, RZ, RZ, R29 ;  /* 0x000000ffff057224 */ /* 0x000fc800078e001d */
[----:B------:R1:W2:Y:S01]  /*ab30*/  LDC.64 R6, c[0x4][R0] ;  /* 0x0100000000067b82 */ /* 0x0002a20000000a00 */
[----:B0-----:R-:W-:-:S04]  /*ab40*/  ISETP.GE.AND P0, PT, R34, 0x1, PT ;  /* 0x000000012200780c */ /* 0x001fc80003f06270 */
[----:B-1----:R-:W-:-:S09]  /*ab50*/  P2R R0, PR, RZ, 0x1 ;  /* 0x00000001ff007803 */ /* 0x002fd20000000000 */
[----:B------:R-:W-:-:S07]  /*ab60*/  LEPC R20, `(.L_x_159) ;  /* 0x000000001014794e */ /* 0x000fce0000000000 */
[----:B--2---:R-:W-:Y:S05]  /*ab70*/  CALL.ABS.NOINC R6 ;  /* 0x0000000006007343 */ /* 0x004fea0003c00000 */
.L_x_159:
        /* <DEDUP_REMOVED lines=12> */
.L_x_178:
        /* <DEDUP_REMOVED lines=27> */
.L_x_163:
[----:B------:R-:W-:Y:S05]  /*adf0*/  BSYNC.RECONVERGENT B6 ;  /* 0x0000000000067941 */ /* 0x000fea0003800200 */
.L_x_162:
        /* <DEDUP_REMOVED lines=21> */
.L_x_165:
[----:B------:R-:W-:Y:S05]  /*af50*/  BSYNC.RECONVERGENT B6 ;  /* 0x0000000000067941 */ /* 0x000fea0003800200 */
.L_x_164:
        /* <DEDUP_REMOVED lines=21> */
.L_x_167:
[----:B------:R-:W-:Y:S05]  /*b0b0*/  BSYNC.RECONVERGENT B6 ;  /* 0x0000000000067941 */ /* 0x000fea0003800200 */
.L_x_166:
        /* <DEDUP_REMOVED lines=21> */
.L_x_169:
[----:B------:R-:W-:Y:S05]  /*b210*/  BSYNC.RECONVERGENT B6 ;  /* 0x0000000000067941 */ /* 0x000fea0003800200 */
.L_x_168:
        /* <DEDUP_REMOVED lines=21> */
.L_x_171:
[----:B------:R-:W-:Y:S05]  /*b370*/  BSYNC.RECONVERGENT B6 ;  /* 0x0000000000067941 */ /* 0x000fea0003800200 */
.L_x_170:
        /* <DEDUP_REMOVED lines=21> */
.L_x_173:
[----:B------:R-:W-:Y:S05]  /*b4d0*/  BSYNC.RECONVERGENT B6 ;  /* 0x0000000000067941 */ /* 0x000fea0003800200 */
.L_x_172:
        /* <DEDUP_REMOVED lines=21> */
.L_x_175:
[----:B------:R-:W-:Y:S05]  /*b630*/  BSYNC.RECONVERGENT B6 ;  /* 0x0000000000067941 */ /* 0x000fea0003800200 */
.L_x_174:
        /* <DEDUP_REMOVED lines=21> */
.L_x_177:
[----:B------:R-:W-:Y:S05]  /*b790*/  BSYNC.RECONVERGENT B6 ;  /* 0x0000000000067941 */ /* 0x000fea0003800200 */
.L_x_176:
[----:B------:R-:W-:-:S13]  /*b7a0*/  ISETP.NE.AND P6, PT, R39, RZ, PT ;  /* 0x000000ff2700720c */ /* 0x000fda0003fc5270 */
[----:B------:R-:W-:Y:S05]  /*b7b0*/  @P6 BRA `(.L_x_178) ;  /* 0xfffffff400206947 */ /* 0x000fea000383ffff */
[----:B------:R-:W-:Y:S05]  /*b7c0*/  BSYNC.RECONVERGENT B7 ;  /* 0x0000000000077941 */ /* 0x000fea0003800200 */
.L_x_161:
        /* <DEDUP_REMOVED lines=30> */
.L_x_182:
[----:B------:R-:W-:Y:S05]  /*b9b0*/  BSYNC.RECONVERGENT B6 ;  /* 0x0000000000067941 */ /* 0x000fea0003800200 */
.L_x_181:
        /* <DEDUP_REMOVED lines=21> */
.L_x_184:
[----:B------:R-:W-:Y:S05]  /*bb10*/  BSYNC.RECONVERGENT B6 ;  /* 0x0000000000067941 */ /* 0x000fea0003800200 */
.L_x_183:
        /* <DEDUP_REMOVED lines=21> */
.L_x_186:
[----:B------:R-:W-:Y:S05]  /*bc70*/  BSYNC.RECONVERGENT B6 ;  /* 0x0000000000067941 */ /* 0x000fea0003800200 */
.L_x_185:
        /* <DEDUP_REMOVED lines=21> */
.L_x_188:
[----:B------:R-:W-:Y:S05]  /*bdd0*/  BSYNC.RECONVERGENT B6 ;  /* 0x0000000000067941 */ /* 0x000fea0003800200 */
.L_x_187:
[----:B------:R-:W-:-:S07]  /*bde0*/  VIADD R35, R35, 0x4 ;  /* 0x0000000423237836 */ /* 0x000fce0000000000 */
.L_x_180:
        /* <DEDUP_REMOVED lines=31> */
.L_x_191:
[----:B------:R-:W-:Y:S05]  /*bfe0*/  BSYNC.RECONVERGENT B6 ;  /* 0x0000000000067941 */ /* 0x000fea0003800200 */
.L_x_190:
        /* <DEDUP_REMOVED lines=21> */
.L_x_193:
[----:B------:R-:W-:Y:S05]  /*c140*/  BSYNC.RECONVERGENT B6 ;  /* 0x0000000000067941 */ /* 0x000fea0003800200 */
.L_x_192:
[----:B------:R-:W-:-:S07]  /*c150*/  VIADD R35, R35, 0x2 ;  /* 0x0000000223237836 */ /* 0x000fce0000000000 */
.L_x_189:
        /* <DEDUP_REMOVED lines=26> */
.L_x_179:
[----:B------:R-:W-:Y:S05]  /*c300*/  BSYNC.RECONVERGENT B7 ;  /* 0x0000000000077941 */ /* 0x000fea0003800200 */
.L_x_160:
        /* <DEDUP_REMOVED lines=9> */
.L_x_194:
        /* <DEDUP_REMOVED lines=12> */
.L_x_213:
        /* <DEDUP_REMOVED lines=27> */
.L_x_198:
[----:B------:R-:W-:Y:S05]  /*c610*/  BSYNC.RECONVERGENT B6 ;  /* 0x0000000000067941 */ /* 0x000fea0003800200 */
.L_x_197:
        /* <DEDUP_REMOVED lines=21> */
.L_x_200:
[----:B------:R-:W-:Y:S05]  /*c770*/  BSYNC.RECONVERGENT B6 ;  /* 0x0000000000067941 */ /* 0x000fea0003800200 */
.L_x_199:
        /* <DEDUP_REMOVED lines=21> */
.L_x_202:
[----:B------:R-:W-:Y:S05]  /*c8d0*/  BSYNC.RECONVERGENT B6 ;  /* 0x0000000000067941 */ /* 0x000fea0003800200 */
.L_x_201:
        /* <DEDUP_REMOVED lines=21> */
.L_x_204:
[----:B------:R-:W-:Y:S05]  /*ca30*/  BSYNC.RECONVERGENT B6 ;  /* 0x0000000000067941 */ /* 0x000fea0003800200 */
.L_x_203:
        /* <DEDUP_REMOVED lines=21> */
.L_x_206:
[----:B------:R-:W-:Y:S05]  /*cb90*/  BSYNC.RECONVERGENT B6 ;  /* 0x0000000000067941 */ /* 0x000fea0003800200 */
.L_x_205:
        /* <DEDUP_REMOVED lines=21> */
.L_x_208:
[----:B------:R-:W-:Y:S05]  /*ccf0*/  BSYNC.RECONVERGENT B6 ;  /* 0x0000000000067941 */ /* 0x000fea0003800200 */
.L_x_207:
        /* <DEDUP_REMOVED lines=21> */
.L_x_210:
[----:B------:R-:W-:Y:S05]  /*ce50*/  BSYNC.RECONVERGENT B6 ;  /* 0x0000000000067941 */ /* 0x000fea0003800200 */
.L_x_209:
        /* <DEDUP_REMOVED lines=21> */
.L_x_212:
[----:B------:R-:W-:Y:S05]  /*cfb0*/  BSYNC.RECONVERGENT B6 ;  /* 0x0000000000067941 */ /* 0x000fea0003800200 */
.L_x_211:
[----:B------:R-:W-:-:S13]  /*cfc0*/  ISETP.NE.AND P6, PT, R36, RZ, PT ;  /* 0x000000ff2400720c */ /* 0x000fda0003fc5270 */
[----:B------:R-:W-:Y:S05]  /*cfd0*/  @P6 BRA `(.L_x_213) ;  /* 0xfffffff400206947 */ /* 0x000fea000383ffff */
[----:B------:R-:W-:Y:S05]  /*cfe0*/  BSYNC.RECONVERGENT B7 ;  /* 0x0000000000077941 */ /* 0x000fea0003800200 */
.L_x_196:
        /* <DEDUP_REMOVED lines=30> */
.L_x_217:
[----:B------:R-:W-:Y:S05]  /*d1d0*/  BSYNC.RECONVERGENT B6 ;  /* 0x0000000000067941 */ /* 0x000fea0003800200 */
.L_x_216:
        /* <DEDUP_REMOVED lines=21> */
.L_x_219:
[----:B------:R-:W-:Y:S05]  /*d330*/  BSYNC.RECONVERGENT B6 ;  /* 0x0000000000067941 */ /* 0x000fea0003800200 */
.L_x_218:
        /* <DEDUP_REMOVED lines=21> */
.L_x_221:
[----:B------:R-:W-:Y:S05]  /*d490*/  BSYNC.RECONVERGENT B6 ;  /* 0x0000000000067941 */ /* 0x000fea0003800200 */
.L_x_220:
        /* <DEDUP_REMOVED lines=21> */
.L_x_223:
[----:B------:R-:W-:Y:S05]  /*d5f0*/  BSYNC.RECONVERGENT B6 ;  /* 0x0000000000067941 */ /* 0x000fea0003800200 */
.L_x_222:
[----:B------:R-:W-:-:S07]  /*d600*/  VIADD R29, R29, 0x4 ;  /* 0x000000041d1d7836 */ /* 0x000fce0000000000 */
.L_x_215:
        /* <DEDUP_REMOVED lines=31> */
.L_x_226:
[----:B------:R-:W-:Y:S05]  /*d800*/  BSYNC.RECONVERGENT B6 ;  /* 0x0000000000067941 */ /* 0x000fea0003800200 */
.L_x_225:
        /* <DEDUP_REMOVED lines=21> */
.L_x_228:
[----:B------:R-:W-:Y:S05]  /*d960*/  BSYNC.RECONVERGENT B6 ;  /* 0x0000000000067941 */ /* 0x000fea0003800200 */
.L_x_227:
[----:B------:R-:W-:-:S07]  /*d970*/  VIADD R29, R29, 0x2 ;  /* 0x000000021d1d7836 */ /* 0x000fce0000000000 */
.L_x_224:
        /* <DEDUP_REMOVED lines=26> */
.L_x_214:
[----:B------:R-:W-:Y:S05]  /*db20*/  BSYNC.RECONVERGENT B7 ;  /* 0x0000000000077941 */ /* 0x000fea0003800200 */
.L_x_195:
        /* <DEDUP_REMOVED lines=9> */
.L_x_229:
[----:B------:R-:W-:-:S13]  /*dbc0*/  ISETP.GE.AND P6, PT, R26, 0x1, PT ;  /* 0x000000011a00780c */ /* 0x000fda0003fc6270 */
[----:B------:R-:W-:Y:S05]  /*dbd0*/  @!P6 BRA `(.L_x_230) ;  /* 0x0000001400d0e947 */ /* 0x000fea0003800000 */
[----:B------:R-:W0:Y:S01]  /*dbe0*/  LDC R28, c[0x0][0x3d0] ;  /* 0x0000f400ff1c7b82 */ /* 0x000e220000000800 */
[----:B------:R-:W-:Y:S02]  /*dbf0*/  VIADD R26, R2, 0x800 ;  /* 0x00000800021a7836 */ /* 0x000fe40000000000 */
        /* <DEDUP_REMOVED lines=9> */
.L_x_248:
        /* <DEDUP_REMOVED lines=26> */
.L_x_233:
[----:B------:R-:W-:Y:S05]  /*de30*/  BSYNC.RECONVERGENT B6 ;  /* 0x0000000000067941 */ /* 0x000fea0003800200 */
.L_x_232:
        /* <DEDUP_REMOVED lines=21> */
.L_x_235:
[----:B------:R-:W-:Y:S05]  /*df90*/  BSYNC.RECONVERGENT B6 ;  /* 0x0000000000067941 */ /* 0x000fea0003800200 */
.L_x_234:
        /* <DEDUP_REMOVED lines=21> */
.L_x_237:
[----:B------:R-:W-:Y:S05]  /*e0f0*/  BSYNC.RECONVERGENT B6 ;  /* 0x0000000000067941 */ /* 0x000fea0003800200 */
.L_x_236:
        /* <DEDUP_REMOVED lines=21> */
.L_x_239:
[----:B------:R-:W-:Y:S05]  /*e250*/  BSYNC.RECONVERGENT B6 ;  /* 0x0000000000067941 */ /* 0x000fea0003800200 */
.L_x_238:
        /* <DEDUP_REMOVED lines=21> */
.L_x_241:
[----:B------:R-:W-:Y:S05]  /*e3b0*/  BSYNC.RECONVERGENT B6 ;  /* 0x0000000000067941 */ /* 0x000fea0003800200 */
.L_x_240:
        /* <DEDUP_REMOVED lines=21> */
.L_x_243:
[----:B------:R-:W-:Y:S05]  /*e510*/  BSYNC.RECONVERGENT B6 ;  /* 0x0000000000067941 */ /* 0x000fea0003800200 */
.L_x_242:
        /* <DEDUP_REMOVED lines=21> */
.L_x_245:
[----:B------:R-:W-:Y:S05]  /*e670*/  BSYNC.RECONVERGENT B6 ;  /* 0x0000000000067941 */ /* 0x000fea0003800200 */
.L_x_244:
        /* <DEDUP_REMOVED lines=21> */
.L_x_247:
[----:B------:R-:W-:Y:S05]  /*e7d0*/  BSYNC.RECONVERGENT B6 ;  /* 0x0000000000067941 */ /* 0x000fea0003800200 */
.L_x_246:
[----:B------:R-:W-:-:S13]  /*e7e0*/  ISETP.NE.AND P6, PT, R34, RZ, PT ;  /* 0x000000ff2200720c */ /* 0x000fda0003fc5270 */
[----:B------:R-:W-:Y:S05]  /*e7f0*/  @P6 BRA `(.L_x_248) ;  /* 0xfffffff400246947 */ /* 0x000fea000383ffff */
[----:B------:R-:W-:Y:S05]  /*e800*/  BSYNC.RECONVERGENT B7 ;  /* 0x0000000000077941 */ /* 0x000fea0003800200 */
.L_x_231:
        /* <DEDUP_REMOVED lines=11> */
[----:B------:R-:W-:Y:S01]  /*e8c0*/  BSSY.RECONVERGENT B6, `(.L_x_251) ;  /* 0x0000012000067945 */ /* 0x000fe20003800200 */
        /* <DEDUP_REMOVED lines=17> */
.L_x_252:
[----:B------:R-:W-:Y:S05]  /*e9e0*/  BSYNC.RECONVERGENT B6 ;  /* 0x0000000000067941 */ /* 0x000fea0003800200 */
.L_x_251:
        /* <DEDUP_REMOVED lines=21> */
.L_x_254:
[----:B------:R-:W-:Y:S05]  /*eb40*/  BSYNC.RECONVERGENT B6 ;  /* 0x0000000000067941 */ /* 0x000fea0003800200 */
.L_x_253:
        /* <DEDUP_REMOVED lines=21> */
.L_x_256:
[----:B------:R-:W-:Y:S05]  /*eca0*/  BSYNC.RECONVERGENT B6 ;  /* 0x0000000000067941 */ /* 0x000fea0003800200 */
.L_x_255:
        /* <DEDUP_REMOVED lines=21> */
.L_x_258:
[----:B------:R-:W-:Y:S05]  /*ee00*/  BSYNC.RECONVERGENT B6 ;  /* 0x0000000000067941 */ /* 0x000fea0003800200 */
.L_x_257:
[----:B------:R-:W-:-:S07]  /*ee10*/  VIADD R27, R27, 0x4 ;  /* 0x000000041b1b7836 */ /* 0x000fce0000000000 */
.L_x_250:
        /* <DEDUP_REMOVED lines=30> */
.L_x_261:
[----:B------:R-:W-:Y:S05]  /*f000*/  BSYNC.RECONVERGENT B6 ;  /* 0x0000000000067941 */ /* 0x000fea0003800200 */
.L_x_260:
        /* <DEDUP_REMOVED lines=21> */
.L_x_263:
[----:B------:R-:W-:Y:S05]  /*f160*/  BSYNC.RECONVERGENT B6 ;  /* 0x0000000000067941 */ /* 0x000fea0003800200 */
.L_x_262:
[----:B------:R-:W-:-:S07]  /*f170*/  VIADD R27, R27, 0x2 ;  /* 0x000000021b1b7836 */ /* 0x000fce0000000000 */
.L_x_259:
        /* <DEDUP_REMOVED lines=25> */
.L_x_249:
[----:B------:R-:W-:Y:S05]  /*f310*/  BSYNC.RECONVERGENT B7 ;  /* 0x0000000000077941 */ /* 0x000fea0003800200 */
.L_x_230:
        /* <DEDUP_REMOVED lines=9> */
.L_x_264:
        /* <DEDUP_REMOVED lines=13> */
.L_x_283:
        /* <DEDUP_REMOVED lines=26> */
.L_x_268:
[----:B------:R-:W-:Y:S05]  /*f620*/  BSYNC.RECONVERGENT B6 ;  /* 0x0000000000067941 */ /* 0x000fea0003800200 */
.L_x_267:
        /* <DEDUP_REMOVED lines=21> */
.L_x_270:
[----:B------:R-:W-:Y:S05]  /*f780*/  BSYNC.RECONVERGENT B6 ;  /* 0x0000000000067941 */ /* 0x000fea0003800200 */
.L_x_269:
        /* <DEDUP_REMOVED lines=21> */
.L_x_272:
[----:B------:R-:W-:Y:S05]  /*f8e0*/  BSYNC.RECONVERGENT B6 ;  /* 0x0000000000067941 */ /* 0x000fea0003800200 */
.L_x_271:
        /* <DEDUP_REMOVED lines=21> */
.L_x_274:
[----:B------:R-:W-:Y:S05]  /*fa40*/  BSYNC.RECONVERGENT B6 ;  /* 0x0000000000067941 */ /* 0x000fea0003800200 */
.L_x_273:
        /* <DEDUP_REMOVED lines=21> */
.L_x_276:
[----:B------:R-:W-:Y:S05]  /*fba0*/  BSYNC.RECONVERGENT B6 ;  /* 0x0000000000067941 */ /* 0x000fea0003800200 */
.L_x_275:
        /* <DEDUP_REMOVED lines=21> */
.L_x_278:
[----:B------:R-:W-:Y:S05]  /*fd00*/  BSYNC.RECONVERGENT B6 ;  /* 0x0000000000067941 */ /* 0x000fea0003800200 */
.L_x_277:
        /* <DEDUP_REMOVED lines=21> */
.L_x_280:
[----:B------:R-:W-:Y:S05]  /*fe60*/  BSYNC.RECONVERGENT B6 ;  /* 0x0000000000067941 */ /* 0x000fea0003800200 */
.L_x_279:
        /* <DEDUP_REMOVED lines=21> */
.L_x_282:
[----:B------:R-:W-:Y:S05]  /*ffc0*/  BSYNC.RECONVERGENT B6 ;  /* 0x0000000000067941 */ /* 0x000fea0003800200 */
.L_x_281:
[----:B------:R-:W-:-:S13]  /*ffd0*/  ISETP.NE.AND P6, PT, R28, RZ, PT ;  /* 0x000000ff1c00720c */ /* 0x000fda0003fc5270 */
[----:B------:R-:W-:Y:S05]  /*ffe0*/  @P6 BRA `(.L_x_283) ;  /* 0xfffffff400246947 */ /* 0x000fea000383ffff */
[----:B------:R-:W-:Y:S05]  /*fff0*/  BSYNC.RECONVERGENT B7 ;  /* 0x0000000000077941 */ /* 0x000fea0003800200 */
.L_x_266:
        /* <DEDUP_REMOVED lines=29> */
.L_x_287:
[----:B------:R-:W-:Y:S05]  /*101d0*/  BSYNC.RECONVERGENT B6 ;  /* 0x0000000000067941 */ /* 0x000fea0003800200 */
.L_x_286:
        /* <DEDUP_REMOVED lines=21> */
.L_x_289:
[----:B------:R-:W-:Y:S05]  /*10330*/  BSYNC.RECONVERGENT B6 ;  /* 0x0000000000067941 */ /* 0x000fea0003800200 */
.L_x_288:
        /* <DEDUP_REMOVED lines=21> */
.L_x_291:
[----:B------:R-:W-:Y:S05]  /*10490*/  BSYNC.RECONVERGENT B6 ;  /* 0x0000000000067941 */ /* 0x000fea0003800200 */
.L_x_290:
        /* <DEDUP_REMOVED lines=21> */
.L_x_293:
[----:B------:R-:W-:Y:S05]  /*105f0*/  BSYNC.RECONVERGENT B6 ;  /* 0x0000000000067941 */ /* 0x000fea0003800200 */
.L_x_292:
[----:B------:R-:W-:-:S07]  /*10600*/  VIADD R25, R25, 0x4 ;  /* 0x0000000419197836 */ /* 0x000fce0000000000 */
.L_x_285:
        /* <DEDUP_REMOVED lines=30> */
.L_x_296:
[----:B------:R-:W-:Y:S05]  /*107f0*/  BSYNC.RECONVERGENT B6 ;  /* 0x0000000000067941 */ /* 0x000fea0003800200 */
.L_x_295:
        /* <DEDUP_REMOVED lines=21> */
.L_x_298:
[----:B------:R-:W-:Y:S05]  /*10950*/  BSYNC.RECONVERGENT B6 ;  /* 0x0000000000067941 */ /* 0x000fea0003800200 */
.L_x_297:
[----:B------:R-:W-:-:S07]  /*10960*/  VIADD R25, R25, 0x2 ;  /* 0x0000000219197836 */ /* 0x000fce0000000000 */
.L_x_294:
        /* <DEDUP_REMOVED lines=25> */
.L_x_284:
[----:B------:R-:W-:Y:S05]  /*10b00*/  BSYNC.RECONVERGENT B7 ;  /* 0x0000000000077941 */ /* 0x000fea0003800200 */
.L_x_265:
        /* <DEDUP_REMOVED lines=9> */
.L_x_299:
        /* <DEDUP_REMOVED lines=13> */
.L_x_318:
        /* <DEDUP_REMOVED lines=26> */
.L_x_303:
[----:B------:R-:W-:Y:S05]  /*10e10*/  BSYNC.RECONVERGENT B6 ;  /* 0x0000000000067941 */ /* 0x000fea0003800200 */
.L_x_302:
        /* <DEDUP_REMOVED lines=21> */
.L_x_305:
[----:B------:R-:W-:Y:S05]  /*10f70*/  BSYNC.RECONVERGENT B6 ;  /* 0x0000000000067941 */ /* 0x000fea0003800200 */
.L_x_304:
        /* <DEDUP_REMOVED lines=21> */
.L_x_307:
[----:B------:R-:W-:Y:S05]  /*110d0*/  BSYNC.RECONVERGENT B6 ;  /* 0x0000000000067941 */ /* 0x000fea0003800200 */
.L_x_306:
        /* <DEDUP_REMOVED lines=21> */
.L_x_309:
[----:B------:R-:W-:Y:S05]  /*11230*/  BSYNC.RECONVERGENT B6 ;  /* 0x0000000000067941 */ /* 0x000fea0003800200 */
.L_x_308:
        /* <DEDUP_REMOVED lines=21> */
.L_x_311:
[----:B------:R-:W-:Y:S05]  /*11390*/  BSYNC.RECONVERGENT B6 ;  /* 0x0000000000067941 */ /* 0x000fea0003800200 */
.L_x_310:
        /* <DEDUP_REMOVED lines=21> */
.L_x_313:
[----:B------:R-:W-:Y:S05]  /*114f0*/  BSYNC.RECONVERGENT B6 ;  /* 0x0000000000067941 */ /* 0x000fea0003800200 */
.L_x_312:
        /* <DEDUP_REMOVED lines=21> */
.L_x_315:
[----:B------:R-:W-:Y:S05]  /*11650*/  BSYNC.RECONVERGENT B6 ;  /* 0x0000000000067941 */ /* 0x000fea0003800200 */
.L_x_314:
        /* <DEDUP_REMOVED lines=21> */
.L_x_317:
[----:B------:R-:W-:Y:S05]  /*117b0*/  BSYNC.RECONVERGENT B6 ;  /* 0x0000000000067941 */ /* 0x000fea0003800200 */
.L_x_316:
[----:B------:R-:W-:-:S13]  /*117c0*/  ISETP.NE.AND P6, PT, R26, RZ, PT ;  /* 0x000000ff1a00720c */ /* 0x000fda0003fc5270 */
[----:B------:R-:W-:Y:S05]  /*117d0*/  @P6 BRA `(.L_x_318) ;  /* 0xfffffff400246947 */ /* 0x000fea000383ffff */
[----:B------:R-:W-:Y:S05]  /*117e0*/  BSYNC.RECONVERGENT B7 ;  /* 0x0000000000077941 */ /* 0x000fea0003800200 */
.L_x_301:
        /* <DEDUP_REMOVED lines=29> */
.L_x_322:
[----:B------:R-:W-:Y:S05]  /*119c0*/  BSYNC.RECONVERGENT B6 ;  /* 0x0000000000067941 */ /* 0x000fea0003800200 */
.L_x_321:
        /* <DEDUP_REMOVED lines=21> */
.L_x_324:
[----:B------:R-:W-:Y:S05]  /*11b20*/  BSYNC.RECONVERGENT B6 ;  /* 0x0000000000067941 */ /* 0x000fea0003800200 */
.L_x_323:
        /* <DEDUP_REMOVED lines=21> */
.L_x_326:
[----:B------:R-:W-:Y:S05]  /*11c80*/  BSYNC.RECONVERGENT B6 ;  /* 0x0000000000067941 */ /* 0x000fea0003800200 */
.L_x_325:
        /* <DEDUP_REMOVED lines=21> */
.L_x_328:
[----:B------:R-:W-:Y:S05]  /*11de0*/  BSYNC.RECONVERGENT B6 ;  /* 0x0000000000067941 */ /* 0x000fea0003800200 */
.L_x_327:
[----:B------:R-:W-:-:S07]  /*11df0*/  VIADD R19, R19, 0x4 ;  /* 0x0000000413137836 */ /* 0x000fce0000000000 */
.L_x_320:
        /* <DEDUP_REMOVED lines=30> */
.L_x_331:
[----:B------:R-:W-:Y:S05]  /*11fe0*/  BSYNC.RECONVERGENT B6 ;  /* 0x0000000000067941 */ /* 0x000fea0003800200 */
.L_x_330:
        /* <DEDUP_REMOVED lines=21> */
.L_x_333:
[----:B------:R-:W-:Y:S05]  /*12140*/  BSYNC.RECONVERGENT B6 ;  /* 0x0000000000067941 */ /* 0x000fea0003800200 */
.L_x_332:
[----:B------:R-:W-:-:S07]  /*12150*/  VIADD R19, R19, 0x2 ;  /* 0x0000000213137836 */ /* 0x000fce0000000000 */
.L_x_329:
        /* <DEDUP_REMOVED lines=25> */
.L_x_319:
[----:B------:R-:W-:Y:S05]  /*122f0*/  BSYNC.RECONVERGENT B7 ;  /* 0x0000000000077941 */ /* 0x000fea0003800200 */
.L_x_300:
        /* <DEDUP_REMOVED lines=9> */
.L_x_334:
        /* <DEDUP_REMOVED lines=13> */
.L_x_353:
        /* <DEDUP_REMOVED lines=26> */
.L_x_338:
[----:B------:R-:W-:Y:S05]  /*12600*/  BSYNC.RECONVERGENT B6 ;  /* 0x0000000000067941 */ /* 0x000fea0003800200 */
.L_x_337:
        /* <DEDUP_REMOVED lines=21> */
.L_x_340:
[----:B------:R-:W-:Y:S05]  /*12760*/  BSYNC.RECONVERGENT B6 ;  /* 0x0000000000067941 */ /* 0x000fea0003800200 */
.L_x_339:
        /* <DEDUP_REMOVED lines=21> */
.L_x_342:
[----:B------:R-:W-:Y:S05]  /*128c0*/  BSYNC.RECONVERGENT B6 ;  /* 0x0000000000067941 */ /* 0x000fea0003800200 */
.L_x_341:
        /* <DEDUP_REMOVED lines=21> */
.L_x_344:
[----:B------:R-:W-:Y:S05]  /*12a20*/  BSYNC.RECONVERGENT B6 ;  /* 0x0000000000067941 */ /* 0x000fea0003800200 */
.L_x_343:
        /* <DEDUP_REMOVED lines=21> */
.L_x_346:
[----:B------:R-:W-:Y:S05]  /*12b80*/  BSYNC.RECONVERGENT B6 ;  /* 0x0000000000067941 */ /* 0x000fea0003800200 */
.L_x_345:
        /* <DEDUP_REMOVED lines=21> */
.L_x_348:
[----:B------:R-:W-:Y:S05]  /*12ce0*/  BSYNC.RECONVERGENT B6 ;  /* 0x0000000000067941 */ /* 0x000fea0003800200 */
.L_x_347:
        /* <DEDUP_REMOVED lines=21> */
.L_x_350:
[----:B------:R-:W-:Y:S05]  /*12e40*/  BSYNC.RECONVERGENT B6 ;  /* 0x0000000000067941 */ /* 0x000fea0003800200 */
.L_x_349:
        /* <DEDUP_REMOVED lines=21> */
.L_x_352:
[----:B------:R-:W-:Y:S05]  /*12fa0*/  BSYNC.RECONVERGENT B6 ;  /* 0x0000000000067941 */ /* 0x000fea0003800200 */
.L_x_351:
[----:B------:R-:W-:-:S13]  /*12fb0*/  ISETP.NE.AND P6, PT, R24, RZ, PT ;  /* 0x000000ff1800720c */ /* 0x000fda0003fc5270 */
[----:B------:R-:W-:Y:S05]  /*12fc0*/  @P6 BRA `(.L_x_353) ;  /* 0xfffffff400246947 */ /* 0x000fea000383ffff */
[----:B------:R-:W-:Y:S05]  /*12fd0*/  BSYNC.RECONVERGENT B7 ;  /* 0x0000000000077941 */ /* 0x000fea0003800200 */
.L_x_336:
        /* <DEDUP_REMOVED lines=29> */
.L_x_357:
[----:B------:R-:W-:Y:S05]  /*131b0*/  BSYNC.RECONVERGENT B6 ;  /* 0x0000000000067941 */ /* 0x000fea0003800200 */
.L_x_356:
        /* <DEDUP_REMOVED lines=21> */
.L_x_359:
[----:B------:R-:W-:Y:S05]  /*13310*/  BSYNC.RECONVERGENT B6 ;  /* 0x0000000000067941 */ /* 0x000fea0003800200 */
.L_x_358:
        /* <DEDUP_REMOVED lines=21> */
.L_x_361:
[----:B------:R-:W-:Y:S05]  /*13470*/  BSYNC.RECONVERGENT B6 ;  /* 0x0000000000067941 */ /* 0x000fea0003800200 */
.L_x_360:
        /* <DEDUP_REMOVED lines=21> */
.L_x_363:
[----:B------:R-:W-:Y:S05]  /*135d0*/  BSYNC.RECONVERGENT B6 ;  /* 0x0000000000067941 */ /* 0x000fea0003800200 */
.L_x_362:
[----:B------:R-:W-:-:S07]  /*135e0*/  VIADD R19, R19, 0x4 ;  /* 0x0000000413137836 */ /* 0x000fce0000000000 */
.L_x_355:
        /* <DEDUP_REMOVED lines=30> */
.L_x_366:
[----:B------:R-:W-:Y:S05]  /*137d0*/  BSYNC.RECONVERGENT B6 ;  /* 0x0000000000067941 */ /* 0x000fea0003800200 */
.L_x_365:
        /* <DEDUP_REMOVED lines=21> */
.L_x_368:
[----:B------:R-:W-:Y:S05]  /*13930*/  BSYNC.RECONVERGENT B6 ;  /* 0x0000000000067941 */ /* 0x000fea0003800200 */
.L_x_367:
[----:B------:R-:W-:-:S07]  /*13940*/  VIADD R19, R19, 0x2 ;  /* 0x0000000213137836 */ /* 0x000fce0000000000 */
.L_x_364:
        /* <DEDUP_REMOVED lines=25> */
.L_x_354:
[----:B------:R-:W-:Y:S05]  /*13ae0*/  BSYNC.RECONVERGENT B7 ;  /* 0x0000000000077941 */ /* 0x000fea0003800200 */
.L_x_335:
[----:B------:R-:W-:Y:S01]  /*13af0*/  MOV R0, 0x10 ;  /* 0x0000001000007802 */ /* 0x000fe20000000f00 */
[----:B------:R-:W-:Y:S02]  /*13b00*/  IMAD.MOV.U32 R4, RZ, RZ, R32 ;  /* 0x000000ffff047224 */ /* 0x000fe400078e0020 */
[----:B------:R-:W-:Y:S01]  /*13b10*/  IMAD.MOV.U32 R5, RZ, RZ, R33 ;  /* 0x000000ffff057224 */ /* 0x000fe200078e0021 */
[----:B------:R0:W1:Y:S06]  /*13b20*/  LDC.64 R2, c[0x4][R0] ;  /* 0x0100000000027b82 */ /* 0x00006c0000000a00 */
[----:B------:R-:W-:-:S07]  /*13b30*/  LEPC R20, `(.L_x_369) ;  /* 0x000000001014794e */ /* 0x000fce0000000000 */
[----:B01----:R-:W-:Y:S05]  /*13b40*/  CALL.ABS.NOINC R2 ;  /* 0x0000000002007343 */ /* 0x003fea0003c00000 */
.L_x_369:
[----:B------:R-:W-:Y:S05]  /*13b50*/  EXIT ;  /* 0x000000000000794d */ /* 0x000fea0003800000 */
.L_x_370:
[----:B------:R-:W-:-:S00]  /*13b60*/  BRA `(.L_x_370) ;  /* 0xfffffffc00fc7947 */ /* 0x000fc0000383ffff */
[----:B------:R-:W-:-:S00]  /*13b70*/  NOP ;  /* 0x0000000000007918 */ /* 0x000fc00000000000 */
        /* <DEDUP_REMOVED lines=8> */
.L_x_371:


//--------------------- .nv.global.init           --------------------------
	.section	.nv.global.init,"aw",@progbits
.nv.global.init:
	.type		$str$2,@object
	.size		$str$2,($str - $str$2)
$str$2:
        /*0000*/ 	.byte	0x3f, 0x3f, 0x3f, 0x0a, 0x00
	.type		$str,@object
	.size		$str,(.L_0 - $str)
$str:
        /*0005*/ 	.byte	0x79, 0x61, 0x6e, 0x67, 0x31, 0x32, 0x33, 0x20, 0x69, 0x73, 0x20, 0x62, 0x69, 0x67, 0x67, 0x65
        /*0015*/ 	.byte	0x72, 0x20, 0x74, 0x68, 0x61, 0x6e, 0x20, 0x6d, 0x61, 0x78, 0x6c, 0x65, 0x6e, 0x67, 0x74, 0x68
        /*0025*/ 	.byte	0x20, 0x69, 0x6e, 0x20, 0x74, 0x68, 0x72, 0x65, 0x61, 0x64, 0x25, 0x64, 0x20, 0x0a, 0x00
.L_0:


//--------------------- .nv.shared._Z17TraceTable_kernelPjPiiiiiiiiS0_S0_S0_S0_i --------------------------
	.section	.nv.shared._Z17TraceTable_kernelPjPiiiiiiiiS0_S0_S0_S0_i,"aw",@nobits
	.sectionflags	@""
	.align	4
.nv.shared._Z17TraceTable_kernelPjPiiiiiiiiS0_S0_S0_S0_i:
	.zero		6656


//--------------------- .nv.shared.reserved.0     --------------------------
	.section	.nv.shared.reserved.0,"aw",@nobits
	.weak		__nv_reservedSMEM_offset_0_alias
	.size		__nv_reservedSMEM_offset_0_alias, 0, 64
	.other		__nv_reservedSMEM_offset_0_alias,@"STO_CUDA_RESERVED_SHARED STV_DEFAULT"
__nv_reservedSMEM_offset_0_alias:
	.zero		0
	.zero		64


//--------------------- .nv.constant0._Z17TraceTable_kernelPjPiiiiiiiiS0_S0_S0_S0_i --------------------------
	.section	.nv.constant0._Z17TraceTable_kernelPjPiiiiiiiiS0_S0_S0_S0_i,"a",@progbits
	.sectionflags	@""
	.align	4
.nv.constant0._Z17TraceTable_kernelPjPiiiiiiiiS0_S0_S0_S0_i:
	.zero		980


//--------------------- SYMBOLS --------------------------

	.type		.nv.reservedSmem.offset0,@object
	.size		.nv.reservedSmem.offset0,0x4
	.type		.nv.reservedSmem.cap,@object
	.size		.nv.reservedSmem.cap,0x4
	.type		malloc,@function
	.type		vprintf,@function
	.type		free,@function
